//
// Generated by NVIDIA NVVM Compiler
//
// Compiler Build ID: CL-36424714
// Cuda compilation tools, release 13.0, V13.0.88
// Based on NVVM 20.0.0
//

.version 9.0
.target sm_100
.address_size 64

	// .globl	_Z14assignClustersPfS_Piiii

.visible .entry _Z14assignClustersPfS_Piiii(
	.param .u64 .ptr .align 1 _Z14assignClustersPfS_Piiii_param_0,
	.param .u64 .ptr .align 1 _Z14assignClustersPfS_Piiii_param_1,
	.param .u64 .ptr .align 1 _Z14assignClustersPfS_Piiii_param_2,
	.param .u32 _Z14assignClustersPfS_Piiii_param_3,
	.param .u32 _Z14assignClustersPfS_Piiii_param_4,
	.param .u32 _Z14assignClustersPfS_Piiii_param_5
)
{
	.reg .pred 	%p<19>;
	.reg .b32 	%r<74>;
	.reg .b32 	%f<96>;
	.reg .b64 	%rd<40>;

	ld.param.u64 	%rd8, [_Z14assignClustersPfS_Piiii_param_0];
	ld.param.u64 	%rd9, [_Z14assignClustersPfS_Piiii_param_1];
	ld.param.u64 	%rd7, [_Z14assignClustersPfS_Piiii_param_2];
	ld.param.u32 	%r40, [_Z14assignClustersPfS_Piiii_param_3];
	ld.param.u32 	%r38, [_Z14assignClustersPfS_Piiii_param_4];
	ld.param.u32 	%r39, [_Z14assignClustersPfS_Piiii_param_5];
	cvta.to.global.u64 	%rd1, %rd9;
	cvta.to.global.u64 	%rd2, %rd8;
	mov.u32 	%r41, %ctaid.x;
	mov.u32 	%r42, %ntid.x;
	mov.u32 	%r43, %tid.x;
	mad.lo.s32 	%r1, %r41, %r42, %r43;
	setp.ge.s32 	%p1, %r1, %r40;
	@%p1 bra 	$L__BB0_23;
	setp.lt.s32 	%p2, %r38, 1;
	mov.b32 	%r73, 0;
	@%p2 bra 	$L__BB0_22;
	setp.lt.s32 	%p3, %r39, 1;
	mul.lo.s32 	%r2, %r39, %r1;
	@%p3 bra 	$L__BB0_16;
	and.b32  	%r3, %r39, 7;
	and.b32  	%r4, %r39, 3;
	and.b32  	%r5, %r39, 2147483640;
	and.b32  	%r6, %r39, 1;
	neg.s32 	%r7, %r5;
	add.s64 	%rd3, %rd2, 16;
	mov.f32 	%f84, 0f501502F9;
	mov.b32 	%r58, 0;
	mov.u32 	%r73, %r58;
$L__BB0_4:
	setp.lt.u32 	%p10, %r39, 8;
	mul.lo.s32 	%r10, %r58, %r39;
	mov.f32 	%f92, 0f00000000;
	mov.b32 	%r63, 0;
	@%p10 bra 	$L__BB0_7;
	mul.wide.u32 	%rd10, %r10, 4;
	add.s64 	%rd11, %rd1, %rd10;
	add.s64 	%rd39, %rd11, 16;
	mov.f32 	%f92, 0f00000000;
	mov.u32 	%r60, %r2;
	mov.u32 	%r61, %r7;
$L__BB0_6:
	.pragma "nounroll";
	mul.wide.s32 	%rd12, %r60, 4;
	add.s64 	%rd13, %rd3, %rd12;
	ld.global.f32 	%f26, [%rd13+-16];
	ld.global.f32 	%f27, [%rd39+-16];
	sub.f32 	%f28, %f26, %f27;
	fma.rn.f32 	%f29, %f28, %f28, %f92;
	ld.global.f32 	%f30, [%rd13+-12];
	ld.global.f32 	%f31, [%rd39+-12];
	sub.f32 	%f32, %f30, %f31;
	fma.rn.f32 	%f33, %f32, %f32, %f29;
	ld.global.f32 	%f34, [%rd13+-8];
	ld.global.f32 	%f35, [%rd39+-8];
	sub.f32 	%f36, %f34, %f35;
	fma.rn.f32 	%f37, %f36, %f36, %f33;
	ld.global.f32 	%f38, [%rd13+-4];
	ld.global.f32 	%f39, [%rd39+-4];
	sub.f32 	%f40, %f38, %f39;
	fma.rn.f32 	%f41, %f40, %f40, %f37;
	ld.global.f32 	%f42, [%rd13];
	ld.global.f32 	%f43, [%rd39];
	sub.f32 	%f44, %f42, %f43;
	fma.rn.f32 	%f45, %f44, %f44, %f41;
	ld.global.f32 	%f46, [%rd13+4];
	ld.global.f32 	%f47, [%rd39+4];
	sub.f32 	%f48, %f46, %f47;
	fma.rn.f32 	%f49, %f48, %f48, %f45;
	ld.global.f32 	%f50, [%rd13+8];
	ld.global.f32 	%f51, [%rd39+8];
	sub.f32 	%f52, %f50, %f51;
	fma.rn.f32 	%f53, %f52, %f52, %f49;
	ld.global.f32 	%f54, [%rd13+12];
	ld.global.f32 	%f55, [%rd39+12];
	sub.f32 	%f56, %f54, %f55;
	fma.rn.f32 	%f92, %f56, %f56, %f53;
	add.s32 	%r61, %r61, 8;
	add.s32 	%r60, %r60, 8;
	add.s64 	%rd39, %rd39, 32;
	setp.ne.s32 	%p11, %r61, 0;
	mov.u32 	%r63, %r5;
	@%p11 bra 	$L__BB0_6;
$L__BB0_7:
	setp.eq.s32 	%p12, %r3, 0;
	@%p12 bra 	$L__BB0_15;
	add.s32 	%r51, %r3, -1;
	setp.lt.u32 	%p13, %r51, 3;
	@%p13 bra 	$L__BB0_10;
	add.s32 	%r52, %r63, %r2;
	mul.wide.s32 	%rd14, %r52, 4;
	add.s64 	%rd15, %rd2, %rd14;
	ld.global.f32 	%f58, [%rd15];
	add.s32 	%r53, %r63, %r10;
	mul.wide.u32 	%rd16, %r53, 4;
	add.s64 	%rd17, %rd1, %rd16;
	ld.global.f32 	%f59, [%rd17];
	sub.f32 	%f60, %f58, %f59;
	fma.rn.f32 	%f61, %f60, %f60, %f92;
	ld.global.f32 	%f62, [%rd15+4];
	cvt.u64.u32 	%rd18, %r10;
	cvt.u64.u32 	%rd19, %r63;
	add.s64 	%rd20, %rd19, %rd18;
	shl.b64 	%rd21, %rd20, 2;
	add.s64 	%rd22, %rd1, %rd21;
	ld.global.f32 	%f63, [%rd22+4];
	sub.f32 	%f64, %f62, %f63;
	fma.rn.f32 	%f65, %f64, %f64, %f61;
	ld.global.f32 	%f66, [%rd15+8];
	ld.global.f32 	%f67, [%rd22+8];
	sub.f32 	%f68, %f66, %f67;
	fma.rn.f32 	%f69, %f68, %f68, %f65;
	ld.global.f32 	%f70, [%rd15+12];
	ld.global.f32 	%f71, [%rd22+12];
	sub.f32 	%f72, %f70, %f71;
	fma.rn.f32 	%f92, %f72, %f72, %f69;
	add.s32 	%r63, %r63, 4;
$L__BB0_10:
	setp.eq.s32 	%p14, %r4, 0;
	@%p14 bra 	$L__BB0_15;
	setp.eq.s32 	%p15, %r4, 1;
	@%p15 bra 	$L__BB0_13;
	add.s32 	%r54, %r63, %r2;
	mul.wide.s32 	%rd23, %r54, 4;
	add.s64 	%rd24, %rd2, %rd23;
	ld.global.f32 	%f74, [%rd24];
	add.s32 	%r55, %r63, %r10;
	mul.wide.u32 	%rd25, %r55, 4;
	add.s64 	%rd26, %rd1, %rd25;
	ld.global.f32 	%f75, [%rd26];
	sub.f32 	%f76, %f74, %f75;
	fma.rn.f32 	%f77, %f76, %f76, %f92;
	ld.global.f32 	%f78, [%rd24+4];
	cvt.u64.u32 	%rd27, %r10;
	cvt.u64.u32 	%rd28, %r63;
	add.s64 	%rd29, %rd28, %rd27;
	shl.b64 	%rd30, %rd29, 2;
	add.s64 	%rd31, %rd1, %rd30;
	ld.global.f32 	%f79, [%rd31+4];
	sub.f32 	%f80, %f78, %f79;
	fma.rn.f32 	%f92, %f80, %f80, %f77;
	add.s32 	%r63, %r63, 2;
$L__BB0_13:
	setp.eq.s32 	%p16, %r6, 0;
	@%p16 bra 	$L__BB0_15;
	add.s32 	%r56, %r63, %r2;
	mul.wide.s32 	%rd32, %r56, 4;
	add.s64 	%rd33, %rd2, %rd32;
	ld.global.f32 	%f81, [%rd33];
	add.s32 	%r57, %r63, %r10;
	mul.wide.u32 	%rd34, %r57, 4;
	add.s64 	%rd35, %rd1, %rd34;
	ld.global.f32 	%f82, [%rd35];
	sub.f32 	%f83, %f81, %f82;
	fma.rn.f32 	%f92, %f83, %f83, %f92;
$L__BB0_15:
	setp.lt.f32 	%p17, %f92, %f84;
	selp.f32 	%f84, %f92, %f84, %p17;
	selp.b32 	%r73, %r58, %r73, %p17;
	add.s32 	%r58, %r58, 1;
	setp.eq.s32 	%p18, %r58, %r38;
	@%p18 bra 	$L__BB0_22;
	bra.uni 	$L__BB0_4;
$L__BB0_16:
	and.b32  	%r22, %r38, 3;
	setp.lt.u32 	%p4, %r38, 4;
	mov.f32 	%f94, 0f501502F9;
	mov.b32 	%r70, 0;
	mov.u32 	%r73, %r70;
	@%p4 bra 	$L__BB0_19;
	and.b32  	%r70, %r38, 2147483644;
	mov.f32 	%f94, 0f501502F9;
	mov.b32 	%r65, 0;
	mov.u32 	%r73, %r65;
$L__BB0_18:
	setp.gt.f32 	%p5, %f94, 0f00000000;
	selp.f32 	%f94, 0f00000000, %f94, %p5;
	selp.b32 	%r73, %r65, %r73, %p5;
	add.s32 	%r65, %r65, 4;
	setp.ne.s32 	%p6, %r65, %r70;
	@%p6 bra 	$L__BB0_18;
$L__BB0_19:
	setp.eq.s32 	%p7, %r22, 0;
	@%p7 bra 	$L__BB0_22;
	mov.b32 	%r72, 0;
$L__BB0_21:
	.pragma "nounroll";
	setp.gt.f32 	%p8, %f94, 0f00000000;
	selp.f32 	%f94, 0f00000000, %f94, %p8;
	selp.b32 	%r73, %r70, %r73, %p8;
	add.s32 	%r70, %r70, 1;
	add.s32 	%r72, %r72, 1;
	setp.ne.s32 	%p9, %r72, %r22;
	@%p9 bra 	$L__BB0_21;
$L__BB0_22:
	cvta.to.global.u64 	%rd36, %rd7;
	mul.wide.s32 	%rd37, %r1, 4;
	add.s64 	%rd38, %rd36, %rd37;
	st.global.u32 	[%rd38], %r73;
$L__BB0_23:
	ret;

}
	// .globl	_Z15updateCentroidsPfS_PiS0_iii
.visible .entry _Z15updateCentroidsPfS_PiS0_iii(
	.param .u64 .ptr .align 1 _Z15updateCentroidsPfS_PiS0_iii_param_0,
	.param .u64 .ptr .align 1 _Z15updateCentroidsPfS_PiS0_iii_param_1,
	.param .u64 .ptr .align 1 _Z15updateCentroidsPfS_PiS0_iii_param_2,
	.param .u64 .ptr .align 1 _Z15updateCentroidsPfS_PiS0_iii_param_3,
	.param .u32 _Z15updateCentroidsPfS_PiS0_iii_param_4,
	.param .u32 _Z15updateCentroidsPfS_PiS0_iii_param_5,
	.param .u32 _Z15updateCentroidsPfS_PiS0_iii_param_6
)
{
	.reg .pred 	%p<26>;
	.reg .b32 	%r<90>;
	.reg .b32 	%f<83>;
	.reg .b64 	%rd<53>;

	ld.param.u64 	%rd10, [_Z15updateCentroidsPfS_PiS0_iii_param_0];
	ld.param.u64 	%rd8, [_Z15updateCentroidsPfS_PiS0_iii_param_1];
	ld.param.u64 	%rd11, [_Z15updateCentroidsPfS_PiS0_iii_param_2];
	ld.param.u64 	%rd9, [_Z15updateCentroidsPfS_PiS0_iii_param_3];
	ld.param.u32 	%r39, [_Z15updateCentroidsPfS_PiS0_iii_param_4];
	ld.param.u32 	%r41, [_Z15updateCentroidsPfS_PiS0_iii_param_5];
	ld.param.u32 	%r40, [_Z15updateCentroidsPfS_PiS0_iii_param_6];
	cvta.to.global.u64 	%rd1, %rd10;
	cvta.to.global.u64 	%rd2, %rd11;
	mov.u32 	%r42, %ctaid.x;
	mov.u32 	%r43, %ntid.x;
	mov.u32 	%r44, %tid.x;
	mad.lo.s32 	%r1, %r42, %r43, %r44;
	mul.lo.s32 	%r45, %r40, %r41;
	setp.ge.s32 	%p1, %r1, %r45;
	@%p1 bra 	$L__BB1_43;
	div.s32 	%r2, %r1, %r40;
	mul.lo.s32 	%r46, %r2, %r40;
	sub.s32 	%r3, %r1, %r46;
	setp.lt.s32 	%p2, %r39, 1;
	mov.f32 	%f62, 0f00000000;
	@%p2 bra 	$L__BB1_42;
	and.b32  	%r4, %r39, 7;
	setp.lt.u32 	%p3, %r39, 8;
	mov.f32 	%f62, 0f00000000;
	mov.b32 	%r88, 0;
	@%p3 bra 	$L__BB1_21;
	and.b32  	%r88, %r39, 2147483640;
	neg.s32 	%r86, %r88;
	mad.lo.s32 	%r85, %r40, 7, %r3;
	shl.b32 	%r8, %r40, 3;
	mad.lo.s32 	%r84, %r40, 6, %r3;
	mad.lo.s32 	%r83, %r40, 5, %r3;
	shl.b32 	%r48, %r40, 2;
	add.s32 	%r82, %r3, %r48;
	mad.lo.s32 	%r81, %r40, 3, %r3;
	shl.b32 	%r49, %r40, 1;
	add.s32 	%r80, %r3, %r49;
	add.s32 	%r79, %r3, %r40;
	add.s64 	%rd52, %rd2, 16;
	mov.f32 	%f62, 0f00000000;
	mov.u32 	%r78, %r3;
$L__BB1_4:
	.pragma "nounroll";
	ld.global.u32 	%r50, [%rd52+-16];
	setp.ne.s32 	%p4, %r50, %r2;
	@%p4 bra 	$L__BB1_6;
	mul.wide.s32 	%rd12, %r78, 4;
	add.s64 	%rd13, %rd1, %rd12;
	ld.global.f32 	%f42, [%rd13];
	add.f32 	%f62, %f62, %f42;
$L__BB1_6:
	ld.global.u32 	%r51, [%rd52+-12];
	setp.ne.s32 	%p5, %r51, %r2;
	@%p5 bra 	$L__BB1_8;
	mul.wide.s32 	%rd14, %r79, 4;
	add.s64 	%rd15, %rd1, %rd14;
	ld.global.f32 	%f43, [%rd15];
	add.f32 	%f62, %f62, %f43;
$L__BB1_8:
	ld.global.u32 	%r52, [%rd52+-8];
	setp.ne.s32 	%p6, %r52, %r2;
	@%p6 bra 	$L__BB1_10;
	mul.wide.s32 	%rd16, %r80, 4;
	add.s64 	%rd17, %rd1, %rd16;
	ld.global.f32 	%f44, [%rd17];
	add.f32 	%f62, %f62, %f44;
$L__BB1_10:
	ld.global.u32 	%r53, [%rd52+-4];
	setp.ne.s32 	%p7, %r53, %r2;
	@%p7 bra 	$L__BB1_12;
	mul.wide.s32 	%rd18, %r81, 4;
	add.s64 	%rd19, %rd1, %rd18;
	ld.global.f32 	%f45, [%rd19];
	add.f32 	%f62, %f62, %f45;
$L__BB1_12:
	ld.global.u32 	%r54, [%rd52];
	setp.ne.s32 	%p8, %r54, %r2;
	@%p8 bra 	$L__BB1_14;
	mul.wide.s32 	%rd20, %r82, 4;
	add.s64 	%rd21, %rd1, %rd20;
	ld.global.f32 	%f46, [%rd21];
	add.f32 	%f62, %f62, %f46;
$L__BB1_14:
	ld.global.u32 	%r55, [%rd52+4];
	setp.ne.s32 	%p9, %r55, %r2;
	@%p9 bra 	$L__BB1_16;
	mul.wide.s32 	%rd22, %r83, 4;
	add.s64 	%rd23, %rd1, %rd22;
	ld.global.f32 	%f47, [%rd23];
	add.f32 	%f62, %f62, %f47;
$L__BB1_16:
	ld.global.u32 	%r56, [%rd52+8];
	setp.ne.s32 	%p10, %r56, %r2;
	@%p10 bra 	$L__BB1_18;
	mul.wide.s32 	%rd24, %r84, 4;
	add.s64 	%rd25, %rd1, %rd24;
	ld.global.f32 	%f48, [%rd25];
	add.f32 	%f62, %f62, %f48;
$L__BB1_18:
	ld.global.u32 	%r57, [%rd52+12];
	setp.ne.s32 	%p11, %r57, %r2;
	@%p11 bra 	$L__BB1_20;
	mul.wide.s32 	%rd26, %r85, 4;
	add.s64 	%rd27, %rd1, %rd26;
	ld.global.f32 	%f49, [%rd27];
	add.f32 	%f62, %f62, %f49;
$L__BB1_20:
	add.s32 	%r86, %r86, 8;
	add.s32 	%r85, %r85, %r8;
	add.s32 	%r84, %r84, %r8;
	add.s32 	%r83, %r83, %r8;
	add.s32 	%r82, %r82, %r8;
	add.s32 	%r81, %r81, %r8;
	add.s32 	%r80, %r80, %r8;
	add.s32 	%r79, %r79, %r8;
	add.s32 	%r78, %r78, %r8;
	add.s64 	%rd52, %rd52, 32;
	setp.ne.s32 	%p12, %r86, 0;
	@%p12 bra 	$L__BB1_4;
$L__BB1_21:
	setp.eq.s32 	%p13, %r4, 0;
	@%p13 bra 	$L__BB1_42;
	and.b32  	%r34, %r39, 3;
	setp.lt.u32 	%p14, %r4, 4;
	@%p14 bra 	$L__BB1_32;
	mul.wide.u32 	%rd28, %r88, 4;
	add.s64 	%rd6, %rd2, %rd28;
	ld.global.u32 	%r58, [%rd6];
	setp.ne.s32 	%p15, %r58, %r2;
	@%p15 bra 	$L__BB1_25;
	mad.lo.s32 	%r59, %r88, %r40, %r3;
	mul.wide.s32 	%rd29, %r59, 4;
	add.s64 	%rd30, %rd1, %rd29;
	ld.global.f32 	%f51, [%rd30];
	add.f32 	%f62, %f62, %f51;
$L__BB1_25:
	ld.global.u32 	%r60, [%rd6+4];
	setp.ne.s32 	%p16, %r60, %r2;
	@%p16 bra 	$L__BB1_27;
	mad.lo.s32 	%r61, %r40, %r88, %r40;
	add.s32 	%r62, %r61, %r3;
	mul.wide.s32 	%rd31, %r62, 4;
	add.s64 	%rd32, %rd1, %rd31;
	ld.global.f32 	%f52, [%rd32];
	add.f32 	%f62, %f62, %f52;
$L__BB1_27:
	ld.global.u32 	%r63, [%rd6+8];
	setp.ne.s32 	%p17, %r63, %r2;
	@%p17 bra 	$L__BB1_29;
	add.s32 	%r64, %r88, 2;
	mad.lo.s32 	%r65, %r64, %r40, %r3;
	mul.wide.s32 	%rd33, %r65, 4;
	add.s64 	%rd34, %rd1, %rd33;
	ld.global.f32 	%f53, [%rd34];
	add.f32 	%f62, %f62, %f53;
$L__BB1_29:
	ld.global.u32 	%r66, [%rd6+12];
	setp.ne.s32 	%p18, %r66, %r2;
	@%p18 bra 	$L__BB1_31;
	add.s32 	%r67, %r88, 3;
	mad.lo.s32 	%r68, %r67, %r40, %r3;
	mul.wide.s32 	%rd35, %r68, 4;
	add.s64 	%rd36, %rd1, %rd35;
	ld.global.f32 	%f54, [%rd36];
	add.f32 	%f62, %f62, %f54;
$L__BB1_31:
	add.s32 	%r88, %r88, 4;
$L__BB1_32:
	setp.eq.s32 	%p19, %r34, 0;
	@%p19 bra 	$L__BB1_42;
	setp.eq.s32 	%p20, %r34, 1;
	@%p20 bra 	$L__BB1_39;
	mul.wide.u32 	%rd37, %r88, 4;
	add.s64 	%rd7, %rd2, %rd37;
	ld.global.u32 	%r69, [%rd7];
	setp.ne.s32 	%p21, %r69, %r2;
	@%p21 bra 	$L__BB1_36;
	mad.lo.s32 	%r70, %r88, %r40, %r3;
	mul.wide.s32 	%rd38, %r70, 4;
	add.s64 	%rd39, %rd1, %rd38;
	ld.global.f32 	%f56, [%rd39];
	add.f32 	%f62, %f62, %f56;
$L__BB1_36:
	ld.global.u32 	%r71, [%rd7+4];
	setp.ne.s32 	%p22, %r71, %r2;
	@%p22 bra 	$L__BB1_38;
	mad.lo.s32 	%r72, %r40, %r88, %r40;
	add.s32 	%r73, %r72, %r3;
	mul.wide.s32 	%rd40, %r73, 4;
	add.s64 	%rd41, %rd1, %rd40;
	ld.global.f32 	%f57, [%rd41];
	add.f32 	%f62, %f62, %f57;
$L__BB1_38:
	add.s32 	%r88, %r88, 2;
$L__BB1_39:
	and.b32  	%r74, %r39, 1;
	setp.eq.b32 	%p23, %r74, 1;
	not.pred 	%p24, %p23;
	@%p24 bra 	$L__BB1_42;
	mul.wide.u32 	%rd42, %r88, 4;
	add.s64 	%rd43, %rd2, %rd42;
	ld.global.u32 	%r75, [%rd43];
	setp.ne.s32 	%p25, %r75, %r2;
	@%p25 bra 	$L__BB1_42;
	mad.lo.s32 	%r76, %r88, %r40, %r3;
	mul.wide.s32 	%rd44, %r76, 4;
	add.s64 	%rd45, %rd1, %rd44;
	ld.global.f32 	%f58, [%rd45];
	add.f32 	%f62, %f62, %f58;
$L__BB1_42:
	cvta.to.global.u64 	%rd46, %rd9;
	mul.wide.s32 	%rd47, %r2, 4;
	add.s64 	%rd48, %rd46, %rd47;
	ld.global.u32 	%r77, [%rd48];
	cvt.rn.f32.s32 	%f59, %r77;
	div.rn.f32 	%f60, %f62, %f59;
	cvta.to.global.u64 	%rd49, %rd8;
	mul.wide.s32 	%rd50, %r1, 4;
	add.s64 	%rd51, %rd49, %rd50;
	st.global.f32 	[%rd51], %f60;
$L__BB1_43:
	ret;

}


// ===== COMPILED SASS (sm_100) =====

	.target	sm_100

	.elftype	@"ET_EXEC"


//--------------------- .note.nv.tkinfo           --------------------------
	.section	.note.nv.tkinfo,"",@"SHT_NOTE"
	.sectionflags	@"SHF_NOTE_NV_TKINFO"
	.tkinfo
        /*0018*/ 	.word	0x00000002
        /*0030*/ 	.string	""
        /*0030*/ 	.string	"ptxas"
        /*0030*/ 	.string	"Cuda compilation tools, release 13.0, V13.0.88"
        /*0030*/ 	.string	"Build cuda_13.0.r13.0/compiler.36424714_0"
        /*0030*/ 	.string	"-arch sm_100 -m 64 "



//--------------------- .note.nv.cuinfo           --------------------------
	.section	.note.nv.cuinfo,"",@"SHT_NOTE"
	.sectionflags	@"SHF_NOTE_NV_CUINFO"
        /*0018*/ 	.short	0x0002
        /*001a*/ 	.short	0x0064
        /*001c*/ 	.short	0x0082
	.zero		2


//--------------------- .nv.info                  --------------------------
	.section	.nv.info,"",@"SHT_CUDA_INFO"
	.align	4


	//----- nvinfo : EIATTR_REGCOUNT
	.align		4
        /*0000*/ 	.byte	0x04, 0x2f
        /*0002*/ 	.short	(.L_1 - .L_0)
	.align		4
.L_0:
        /*0004*/ 	.word	index@(_Z14assignClustersPfS_Piiii)
        /*0008*/ 	.word	0x0000001f


	//----- nvinfo : EIATTR_FRAME_SIZE
	.align		4
.L_1:
        /*000c*/ 	.byte	0x04, 0x11
        /*000e*/ 	.short	(.L_3 - .L_2)
	.align		4
.L_2:
        /*0010*/ 	.word	index@(_Z14assignClustersPfS_Piiii)
        /*0014*/ 	.word	0x00000000


	//----- nvinfo : EIATTR_REGCOUNT
	.align		4
.L_3:
        /*0018*/ 	.byte	0x04, 0x2f
        /*001a*/ 	.short	(.L_5 - .L_4)
	.align		4
.L_4:
        /*001c*/ 	.word	index@(_Z15updateCentroidsPfS_PiS0_iii)
        /*0020*/ 	.word	0x00000020


	//----- nvinfo : EIATTR_FRAME_SIZE
	.align		4
.L_5:
        /*0024*/ 	.byte	0x04, 0x11
        /*0026*/ 	.short	(.L_7 - .L_6)
	.align		4
.L_6:
        /*0028*/ 	.word	index@($__internal_0_$__cuda_sm3x_div_rn_noftz_f32_slowpath)
        /*002c*/ 	.word	0x00000000


	//----- nvinfo : EIATTR_FRAME_SIZE
	.align		4
.L_7:
        /*0030*/ 	.byte	0x04, 0x11
        /*0032*/ 	.short	(.L_9 - .L_8)
	.align		4
.L_8:
        /*0034*/ 	.word	index@(_Z15updateCentroidsPfS_PiS0_iii)
        /*0038*/ 	.word	0x00000000


	//----- nvinfo : EIATTR_MIN_STACK_SIZE
	.align		4
.L_9:
        /*003c*/ 	.byte	0x04, 0x12
        /*003e*/ 	.short	(.L_11 - .L_10)
	.align		4
.L_10:
        /*0040*/ 	.word	index@(_Z15updateCentroidsPfS_PiS0_iii)
        /*0044*/ 	.word	0x00000000


	//----- nvinfo : EIATTR_MIN_STACK_SIZE
	.align		4
.L_11:
        /*0048*/ 	.byte	0x04, 0x12
        /*004a*/ 	.short	(.L_13 - .L_12)
	.align		4
.L_12:
        /*004c*/ 	.word	index@(_Z14assignClustersPfS_Piiii)
        /*0050*/ 	.word	0x00000000
.L_13:


//--------------------- .nv.compat                --------------------------
	.section	.nv.compat,"",@"SHT_CUDA_COMPAT_INFO"
	.align	4
        /*0000*/ 	.byte	0x02, 0x09, 0x00, 0x00, 0x02, 0x02, 0x01, 0x00, 0x02, 0x05, 0x05, 0x00, 0x03, 0x07, 0x01, 0x01
        /*0010*/ 	.byte	0x02, 0x03, 0x00, 0x00, 0x02, 0x06, 0x01, 0x00, 0x04, 0x0b, 0x08, 0x00, 0x01, 0x00, 0x00, 0x00
        /*0020*/ 	.byte	0x00, 0x00, 0x00, 0x00


//--------------------- .nv.info._Z15updateCentroidsPfS_PiS0_iii --------------------------
	.section	.nv.info._Z15updateCentroidsPfS_PiS0_iii,"",@"SHT_CUDA_INFO"
	.sectionflags	@""
	.align	4


	//----- nvinfo : EIATTR_CUDA_API_VERSION
	.align		4
        /*0000*/ 	.byte	0x04, 0x37
        /*0002*/ 	.short	(.L_15 - .L_14)
.L_14:
        /*0004*/ 	.word	0x00000082


	//----- nvinfo : EIATTR_KPARAM_INFO
	.align		4
.L_15:
        /*0008*/ 	.byte	0x04, 0x17
        /*000a*/ 	.short	(.L_17 - .L_16)
.L_16:
        /*000c*/ 	.word	0x00000000
        /*0010*/ 	.short	0x0006
        /*0012*/ 	.short	0x0028
        /*0014*/ 	.byte	0x00, 0xf0, 0x11, 0x00


	//----- nvinfo : EIATTR_KPARAM_INFO
	.align		4
.L_17:
        /*0018*/ 	.byte	0x04, 0x17
        /*001a*/ 	.short	(.L_19 - .L_18)
.L_18:
        /*001c*/ 	.word	0x00000000
        /*0020*/ 	.short	0x0005
        /*0022*/ 	.short	0x0024
        /*0024*/ 	.byte	0x00, 0xf0, 0x11, 0x00


	//----- nvinfo : EIATTR_KPARAM_INFO
	.align		4
.L_19:
        /*0028*/ 	.byte	0x04, 0x17
        /*002a*/ 	.short	(.L_21 - .L_20)
.L_20:
        /*002c*/ 	.word	0x00000000
        /*0030*/ 	.short	0x0004
        /*0032*/ 	.short	0x0020
        /*0034*/ 	.byte	0x00, 0xf0, 0x11, 0x00


	//----- nvinfo : EIATTR_KPARAM_INFO
	.align		4
.L_21:
        /*0038*/ 	.byte	0x04, 0x17
        /*003a*/ 	.short	(.L_23 - .L_22)
.L_22:
        /*003c*/ 	.word	0x00000000
        /*0040*/ 	.short	0x0003
        /*0042*/ 	.short	0x0018
        /*0044*/ 	.byte	0x00, 0xf5, 0x21, 0x00


	//----- nvinfo : EIATTR_KPARAM_INFO
	.align		4
.L_23:
        /*0048*/ 	.byte	0x04, 0x17
        /*004a*/ 	.short	(.L_25 - .L_24)
.L_24:
        /*004c*/ 	.word	0x00000000
        /*0050*/ 	.short	0x0002
        /*0052*/ 	.short	0x0010
        /*0054*/ 	.byte	0x00, 0xf5, 0x21, 0x00


	//----- nvinfo : EIATTR_KPARAM_INFO
	.align		4
.L_25:
        /*0058*/ 	.byte	0x04, 0x17
        /*005a*/ 	.short	(.L_27 - .L_26)
.L_26:
        /*005c*/ 	.word	0x00000000
        /*0060*/ 	.short	0x0001
        /*0062*/ 	.short	0x0008
        /*0064*/ 	.byte	0x00, 0xf5, 0x21, 0x00


	//----- nvinfo : EIATTR_KPARAM_INFO
	.align		4
.L_27:
        /*0068*/ 	.byte	0x04, 0x17
        /*006a*/ 	.short	(.L_29 - .L_28)
.L_28:
        /*006c*/ 	.word	0x00000000
        /*0070*/ 	.short	0x0000
        /*0072*/ 	.short	0x0000
        /*0074*/ 	.byte	0x00, 0xf5, 0x21, 0x00


	//----- nvinfo : EIATTR_SPARSE_MMA_MASK
	.align		4
.L_29:
        /*0078*/ 	.byte	0x03, 0x50
        /*007a*/ 	.short	0x0000


	//----- nvinfo : EIATTR_MAXREG_COUNT
	.align		4
        /*007c*/ 	.byte	0x03, 0x1b
        /*007e*/ 	.short	0x00ff


	//----- nvinfo : EIATTR_MERCURY_ISA_VERSION
	.align		4
        /*0080*/ 	.byte	0x03, 0x5f
        /*0082*/ 	.short	0x0101


	//----- nvinfo : EIATTR_VRC_CTA_INIT_COUNT
	.align		4
        /*0084*/ 	.byte	0x02, 0x4a
	.zero		1
	.zero		1


	//----- nvinfo : EIATTR_EXIT_INSTR_OFFSETS
	.align		4
        /*0088*/ 	.byte	0x04, 0x1c
        /*008a*/ 	.short	(.L_31 - .L_30)


	//   ....[0]....
.L_30:
        /*008c*/ 	.word	0x000000a0


	//   ....[1]....
        /*0090*/ 	.word	0x00000dd0


	//----- nvinfo : EIATTR_CRS_STACK_SIZE
	.align		4
.L_31:
        /*0094*/ 	.byte	0x04, 0x1e
        /*0096*/ 	.short	(.L_33 - .L_32)
.L_32:
        /*0098*/ 	.word	0x00000000


	//----- nvinfo : EIATTR_CBANK_PARAM_SIZE
	.align		4
.L_33:
        /*009c*/ 	.byte	0x03, 0x19
        /*009e*/ 	.short	0x002c


	//----- nvinfo : EIATTR_PARAM_CBANK
	.align		4
        /*00a0*/ 	.byte	0x04, 0x0a
        /*00a2*/ 	.short	(.L_35 - .L_34)
	.align		4
.L_34:
        /*00a4*/ 	.word	index@(.nv.constant0._Z15updateCentroidsPfS_PiS0_iii)
        /*00a8*/ 	.short	0x0380
        /*00aa*/ 	.short	0x002c


	//----- nvinfo : EIATTR_SW_WAR
	.align		4
.L_35:
        /*00ac*/ 	.byte	0x04, 0x36
        /*00ae*/ 	.short	(.L_37 - .L_36)
.L_36:
        /*00b0*/ 	.word	0x00000008
.L_37:


//--------------------- .nv.info._Z14assignClustersPfS_Piiii --------------------------
	.section	.nv.info._Z14assignClustersPfS_Piiii,"",@"SHT_CUDA_INFO"
	.sectionflags	@""
	.align	4


	//----- nvinfo : EIATTR_CUDA_API_VERSION
	.align		4
        /*0000*/ 	.byte	0x04, 0x37
        /*0002*/ 	.short	(.L_39 - .L_38)
.L_38:
        /*0004*/ 	.word	0x00000082


	//----- nvinfo : EIATTR_KPARAM_INFO
	.align		4
.L_39:
        /*0008*/ 	.byte	0x04, 0x17
        /*000a*/ 	.short	(.L_41 - .L_40)
.L_40:
        /*000c*/ 	.word	0x00000000
        /*0010*/ 	.short	0x0005
        /*0012*/ 	.short	0x0020
        /*0014*/ 	.byte	0x00, 0xf0, 0x11, 0x00


	//----- nvinfo : EIATTR_KPARAM_INFO
	.align		4
.L_41:
        /*0018*/ 	.byte	0x04, 0x17
        /*001a*/ 	.short	(.L_43 - .L_42)
.L_42:
        /*001c*/ 	.word	0x00000000
        /*0020*/ 	.short	0x0004
        /*0022*/ 	.short	0x001c
        /*0024*/ 	.byte	0x00, 0xf0, 0x11, 0x00


	//----- nvinfo : EIATTR_KPARAM_INFO
	.align		4
.L_43:
        /*0028*/ 	.byte	0x04, 0x17
        /*002a*/ 	.short	(.L_45 - .L_44)
.L_44:
        /*002c*/ 	.word	0x00000000
        /*0030*/ 	.short	0x0003
        /*0032*/ 	.short	0x0018
        /*0034*/ 	.byte	0x00, 0xf0, 0x11, 0x00


	//----- nvinfo : EIATTR_KPARAM_INFO
	.align		4
.L_45:
        /*0038*/ 	.byte	0x04, 0x17
        /*003a*/ 	.short	(.L_47 - .L_46)
.L_46:
        /*003c*/ 	.word	0x00000000
        /*0040*/ 	.short	0x0002
        /*0042*/ 	.short	0x0010
        /*0044*/ 	.byte	0x00, 0xf5, 0x21, 0x00


	//----- nvinfo : EIATTR_KPARAM_INFO
	.align		4
.L_47:
        /*0048*/ 	.byte	0x04, 0x17
        /*004a*/ 	.short	(.L_49 - .L_48)
.L_48:
        /*004c*/ 	.word	0x00000000
        /*0050*/ 	.short	0x0001
        /*0052*/ 	.short	0x0008
        /*0054*/ 	.byte	0x00, 0xf5, 0x21, 0x00


	//----- nvinfo : EIATTR_KPARAM_INFO
	.align		4
.L_49:
        /*0058*/ 	.byte	0x04, 0x17
        /*005a*/ 	.short	(.L_51 - .L_50)
.L_50:
        /*005c*/ 	.word	0x00000000
        /*0060*/ 	.short	0x0000
        /*0062*/ 	.short	0x0000
        /*0064*/ 	.byte	0x00, 0xf5, 0x21, 0x00


	//----- nvinfo : EIATTR_SPARSE_MMA_MASK
	.align		4
.L_51:
        /*0068*/ 	.byte	0x03, 0x50
        /*006a*/ 	.short	0x0000


	//----- nvinfo : EIATTR_MAXREG_COUNT
	.align		4
        /*006c*/ 	.byte	0x03, 0x1b
        /*006e*/ 	.short	0x00ff


	//----- nvinfo : EIATTR_MERCURY_ISA_VERSION
	.align		4
        /*0070*/ 	.byte	0x03, 0x5f
        /*0072*/ 	.short	0x0101


	//----- nvinfo : EIATTR_VRC_CTA_INIT_COUNT
	.align		4
        /*0074*/ 	.byte	0x02, 0x4a
	.zero		1
	.zero		1


	//----- nvinfo : EIATTR_EXIT_INSTR_OFFSETS
	.align		4
        /*0078*/ 	.byte	0x04, 0x1c
        /*007a*/ 	.short	(.L_53 - .L_52)


	//   ....[0]....
.L_52:
        /*007c*/ 	.word	0x00000070


	//   ....[1]....
        /*0080*/ 	.word	0x00000e00


	//----- nvinfo : EIATTR_CBANK_PARAM_SIZE
	.align		4
.L_53:
        /*0084*/ 	.byte	0x03, 0x19
        /*0086*/ 	.short	0x0024


	//----- nvinfo : EIATTR_PARAM_CBANK
	.align		4
        /*0088*/ 	.byte	0x04, 0x0a
        /*008a*/ 	.short	(.L_55 - .L_54)
	.align		4
.L_54:
        /*008c*/ 	.word	index@(.nv.constant0._Z14assignClustersPfS_Piiii)
        /*0090*/ 	.short	0x0380
        /*0092*/ 	.short	0x0024


	//----- nvinfo : EIATTR_SW_WAR
	.align		4
.L_55:
        /*0094*/ 	.byte	0x04, 0x36
        /*0096*/ 	.short	(.L_57 - .L_56)
.L_56:
        /*0098*/ 	.word	0x00000008
.L_57:


//--------------------- .nv.callgraph             --------------------------
	.section	.nv.callgraph,"",@"SHT_CUDA_CALLGRAPH"
	.align	4
	.sectionentsize	8
	.align		4
        /*0000*/ 	.word	0x00000000
	.align		4
        /*0004*/ 	.word	0xffffffff
	.align		4
        /*0008*/ 	.word	0x00000000
	.align		4
        /*000c*/ 	.word	0xfffffffe
	.align		4
        /*0010*/ 	.word	0x00000000
	.align		4
        /*0014*/ 	.word	0xfffffffd
	.align		4
        /*0018*/ 	.word	0x00000000
	.align		4
        /*001c*/ 	.word	0xfffffffc


//--------------------- .text._Z15updateCentroidsPfS_PiS0_iii --------------------------
	.section	.text._Z15updateCentroidsPfS_PiS0_iii,"ax",@progbits
	.align	128
        .global         _Z15updateCentroidsPfS_PiS0_iii
        .type           _Z15updateCentroidsPfS_PiS0_iii,@function
        .size           _Z15updateCentroidsPfS_PiS0_iii,(.L_x_33 - _Z15updateCentroidsPfS_PiS0_iii)
        .other          _Z15updateCentroidsPfS_PiS0_iii,@"STO_CUDA_ENTRY STV_DEFAULT"
_Z15updateCentroidsPfS_PiS0_iii:
.text._Z15updateCentroidsPfS_PiS0_iii:
[----:B------:R-:W-:Y:S01]  /*0000*/  LDC R1, c[0x0][0x37c] ;  /* 0x0000df00ff017b82 */ /* 0x000fe20000000800 */
[----:B------:R-:W0:Y:S07]  /*0010*/  S2R R3, SR_TID.X ;  /* 0x0000000000037919 */ /* 0x000e2e0000002100 */
[----:B------:R-:W0:Y:S01]  /*0020*/  S2UR UR4, SR_CTAID.X ;  /* 0x00000000000479c3 */ /* 0x000e220000002500 */
[----:B------:R-:W1:Y:S01]  /*0030*/  LDCU UR6, c[0x0][0x3a8] ;  /* 0x00007500ff0677ac */ /* 0x000e620008000800 */
[----:B------:R-:W2:Y:S06]  /*0040*/  LDCU UR5, c[0x0][0x3a4] ;  /* 0x00007480ff0577ac */ /* 0x000eac0008000800 */
[----:B------:R-:W0:Y:S01]  /*0050*/  LDC R0, c[0x0][0x360] ;  /* 0x0000d800ff007b82 */ /* 0x000e220000000800 */
[----:B-1----:R-:W-:-:S02]  /*0060*/  IMAD.U32 R8, RZ, RZ, UR6 ;  /* 0x00000006ff087e24 */ /* 0x002fc4000f8e00ff */
[----:B0-----:R-:W-:Y:S02]  /*0070*/  IMAD R0, R0, UR4, R3 ;  /* 0x0000000400007c24 */ /* 0x001fe4000f8e0203 */
[----:B--2---:R-:W-:-:S05]  /*0080*/  IMAD R3, R8, UR5, RZ ;  /* 0x0000000508037c24 */ /* 0x004fca000f8e02ff */
[----:B------:R-:W-:-:S13]  /*0090*/  ISETP.GE.AND P0, PT, R0, R3, PT ;  /* 0x000000030000720c */ /* 0x000fda0003f06270 */
[----:B------:R-:W-:Y:S05]  /*00a0*/  @P0 EXIT ;  /* 0x000000000000094d */ /* 0x000fea0003800000 */
[----:B------:R-:W-:Y:S01]  /*00b0*/  IABS R6, R8 ;  /* 0x0000000800067213 */ /* 0x000fe20000000000 */
[----:B------:R-:W0:Y:S01]  /*00c0*/  LDCU UR4, c[0x0][0x3a0] ;  /* 0x00007400ff0477ac */ /* 0x000e220008000800 */
[----:B------:R-:W-:Y:S02]  /*00d0*/  IABS R7, R0 ;  /* 0x0000000000077213 */ /* 0x000fe40000000000 */
[----:B------:R-:W1:Y:S01]  /*00e0*/  I2F.RP R4, R6 ;  /* 0x0000000600047306 */ /* 0x000e620000209400 */
[----:B------:R-:W2:Y:S07]  /*00f0*/  LDCU.64 UR10, c[0x0][0x358] ;  /* 0x00006b00ff0a77ac */ /* 0x000eae0008000a00 */
[----:B-1----:R-:W1:Y:S01]  /*0100*/  MUFU.RCP R4, R4 ;  /* 0x0000000400047308 */ /* 0x002e620000001000 */
[----:B0-----:R-:W-:Y:S01]  /*0110*/  UISETP.GE.AND UP0, UPT, UR4, 0x1, UPT ;  /* 0x000000010400788c */ /* 0x001fe2000bf06270 */
[----:B-1----:R-:W-:-:S06]  /*0120*/  IADD3 R2, PT, PT, R4, 0xffffffe, RZ ;  /* 0x0ffffffe04027810 */ /* 0x002fcc0007ffe0ff */
[----:B------:R0:W1:Y:S02]  /*0130*/  F2I.FTZ.U32.TRUNC.NTZ R3, R2 ;  /* 0x0000000200037305 */ /* 0x000064000021f000 */
[----:B0-----:R-:W-:Y:S02]  /*0140*/  HFMA2 R2, -RZ, RZ, 0, 0 ;  /* 0x00000000ff027431 */ /* 0x001fe400000001ff */
[----:B-1----:R-:W-:-:S04]  /*0150*/  IMAD.MOV R5, RZ, RZ, -R3 ;  /* 0x000000ffff057224 */ /* 0x002fc800078e0a03 */
[----:B------:R-:W-:-:S04]  /*0160*/  IMAD R5, R5, R6, RZ ;  /* 0x0000000605057224 */ /* 0x000fc800078e02ff */
[----:B------:R-:W-:-:S04]  /*0170*/  IMAD.HI.U32 R3, R3, R5, R2 ;  /* 0x0000000503037227 */ /* 0x000fc800078e0002 */
[----:B------:R-:W-:-:S04]  /*0180*/  IMAD.MOV.U32 R5, RZ, RZ, R7 ;  /* 0x000000ffff057224 */ /* 0x000fc800078e0007 */
[----:B------:R-:W-:-:S05]  /*0190*/  IMAD.HI.U32 R2, R3, R5, RZ ;  /* 0x0000000503027227 */ /* 0x000fca00078e00ff */
[----:B------:R-:W-:-:S05]  /*01a0*/  IADD3 R3, PT, PT, -R2, RZ, RZ ;  /* 0x000000ff02037210 */ /* 0x000fca0007ffe1ff */
[----:B------:R-:W-:-:S05]  /*01b0*/  IMAD R3, R6, R3, R5 ;  /* 0x0000000306037224 */ /* 0x000fca00078e0205 */
[----:B------:R-:W-:-:S13]  /*01c0*/  ISETP.GT.U32.AND P1, PT, R6, R3, PT ;  /* 0x000000030600720c */ /* 0x000fda0003f24070 */
[----:B------:R-:W-:Y:S01]  /*01d0*/  @!P1 IMAD.IADD R3, R3, 0x1, -R6 ;  /* 0x0000000103039824 */ /* 0x000fe200078e0a06 */
[----:B------:R-:W-:Y:S02]  /*01e0*/  @!P1 IADD3 R2, PT, PT, R2, 0x1, RZ ;  /* 0x0000000102029810 */ /* 0x000fe40007ffe0ff */
[----:B------:R-:W-:Y:S02]  /*01f0*/  ISETP.NE.AND P1, PT, R8, RZ, PT ;  /* 0x000000ff0800720c */ /* 0x000fe40003f25270 */
[----:B------:R-:W-:Y:S02]  /*0200*/  ISETP.GE.U32.AND P0, PT, R3, R6, PT ;  /* 0x000000060300720c */ /* 0x000fe40003f06070 */
[----:B------:R-:W-:-:S04]  /*0210*/  LOP3.LUT R3, R0, R8, RZ, 0x3c, !PT ;  /* 0x0000000800037212 */ /* 0x000fc800078e3cff */
[----:B------:R-:W-:Y:S01]  /*0220*/  ISETP.GE.AND P2, PT, R3, RZ, PT ;  /* 0x000000ff0300720c */ /* 0x000fe20003f46270 */
[----:B------:R-:W-:-:S06]  /*0230*/  IMAD.MOV.U32 R3, RZ, RZ, RZ ;  /* 0x000000ffff037224 */ /* 0x000fcc00078e00ff */
[----:B------:R-:W-:-:S06]  /*0240*/  @P0 VIADD R2, R2, 0x1 ;  /* 0x0000000102020836 */ /* 0x000fcc0000000000 */
[----:B------:R-:W-:Y:S02]  /*0250*/  @!P2 IADD3 R2, PT, PT, -R2, RZ, RZ ;  /* 0x000000ff0202a210 */ /* 0x000fe40007ffe1ff */
[----:B------:R-:W-:Y:S01]  /*0260*/  @!P1 LOP3.LUT R2, RZ, R8, RZ, 0x33, !PT ;  /* 0x00000008ff029212 */ /* 0x000fe200078e33ff */
[----:B--2---:R-:W-:Y:S06]  /*0270*/  BRA.U !UP0, `(.L_x_0) ;  /* 0x0000000908847547 */ /* 0x004fec000b800000 */
[----:B------:R-:W-:Y:S01]  /*0280*/  UISETP.GE.U32.AND UP1, UPT, UR4, 0x8, UPT ;  /* 0x000000080400788c */ /* 0x000fe2000bf26070 */
[----:B------:R-:W-:Y:S01]  /*0290*/  IADD3 R5, PT, PT, -R2, RZ, RZ ;  /* 0x000000ff02057210 */ /* 0x000fe20007ffe1ff */
[----:B------:R-:W-:Y:S01]  /*02a0*/  ULOP3.LUT UR8, UR4, 0x7, URZ, 0xc0, !UPT ;  /* 0x0000000704087892 */ /* 0x000fe2000f8ec0ff */
[----:B------:R-:W-:Y:S01]  /*02b0*/  IMAD.MOV.U32 R3, RZ, RZ, RZ ;  /* 0x000000ffff037224 */ /* 0x000fe200078e00ff */
[----:B------:R-:W-:Y:S02]  /*02c0*/  MOV R4, RZ ;  /* 0x000000ff00047202 */ /* 0x000fe40000000f00 */
[----:B------:R-:W-:Y:S01]  /*02d0*/  IMAD R5, R8, R5, R0 ;  /* 0x0000000508057224 */ /* 0x000fe200078e0200 */
[----:B------:R-:W-:Y:S02]  /*02e0*/  UISETP.NE.AND UP0, UPT, UR8, URZ, UPT ;  /* 0x000000ff0800728c */ /* 0x000fe4000bf05270 */
[----:B------:R-:W-:Y:S09]  /*02f0*/  BRA.U !UP1, `(.L_x_1) ;  /* 0x0000000509407547 */ /* 0x000ff2000b800000 */
[----:B------:R-:W0:Y:S01]  /*0300*/  LDCU.64 UR6, c[0x0][0x390] ;  /* 0x00007200ff0677ac */ /* 0x000e220008000a00 */
[----:B------:R-:W1:Y:S01]  /*0310*/  LDC R6, c[0x0][0x3a8] ;  /* 0x0000ea00ff067b82 */ /* 0x000e620000000800 */
[C-C-:B------:R-:W-:Y:S01]  /*0320*/  IMAD R7, R8.reuse, 0x7, R5.reuse ;  /* 0x0000000708077824 */ /* 0x140fe200078e0205 */
[C---:B------:R-:W-:Y:S01]  /*0330*/  LEA R21, R8.reuse, R5, 0x1 ;  /* 0x0000000508157211 */ /* 0x040fe200078e08ff */
[----:B------:R-:W-:Y:S01]  /*0340*/  ULOP3.LUT UR4, UR4, 0x7ffffff8, URZ, 0xc0, !UPT ;  /* 0x7ffffff804047892 */ /* 0x000fe2000f8ec0ff */
[C-C-:B------:R-:W-:Y:S01]  /*0350*/  IMAD R9, R8.reuse, 0x6, R5.reuse ;  /* 0x0000000608097824 */ /* 0x140fe200078e0205 */
[----:B------:R-:W-:Y:S01]  /*0360*/  MOV R3, RZ ;  /* 0x000000ff00037202 */ /* 0x000fe20000000f00 */
[C-C-:B------:R-:W-:Y:S02]  /*0370*/  IMAD R10, R8.reuse, 0x5, R5.reuse ;  /* 0x00000005080a7824 */ /* 0x140fe400078e0205 */
[C-C-:B------:R-:W-:Y:S01]  /*0380*/  IMAD R11, R8.reuse, 0x4, R5.reuse ;  /* 0x00000004080b7824 */ /* 0x140fe200078e0205 */
[----:B------:R-:W-:Y:S01]  /*0390*/  MOV R4, UR4 ;  /* 0x0000000400047c02 */ /* 0x000fe20008000f00 */
[----:B------:R-:W-:-:S02]  /*03a0*/  IMAD R20, R8, 0x3, R5 ;  /* 0x0000000308147824 */ /* 0x000fc400078e0205 */
[----:B------:R-:W-:Y:S02]  /*03b0*/  IMAD.IADD R22, R5, 0x1, R8 ;  /* 0x0000000105167824 */ /* 0x000fe400078e0208 */
[----:B------:R-:W-:Y:S01]  /*03c0*/  IMAD.MOV.U32 R23, RZ, RZ, R5 ;  /* 0x000000ffff177224 */ /* 0x000fe200078e0005 */
[----:B0-----:R-:W-:-:S04]  /*03d0*/  UIADD3 UR5, UP1, UPT, UR6, 0x10, URZ ;  /* 0x0000001006057890 */ /* 0x001fc8000ff3e0ff */
[----:B------:R-:W-:Y:S02]  /*03e0*/  UIADD3.X UR6, UPT, UPT, URZ, UR7, URZ, UP1, !UPT ;  /* 0x00000007ff067290 */ /* 0x000fe40008ffe4ff */
[----:B------:R-:W-:Y:S01]  /*03f0*/  IMAD.U32 R12, RZ, RZ, UR5 ;  /* 0x00000005ff0c7e24 */ /* 0x000fe2000f8e00ff */
[----:B------:R-:W-:-:S03]  /*0400*/  UIADD3 UR7, UPT, UPT, -UR4, URZ, URZ ;  /* 0x000000ff04077290 */ /* 0x000fc6000fffe1ff */
[----:B------:R-:W-:-:S09]  /*0410*/  MOV R13, UR6 ;  /* 0x00000006000d7c02 */ /* 0x000fd20008000f00 */
.L_x_2:
[----:B------:R-:W2:Y:S04]  /*0420*/  LDG.E R15, desc[UR10][R12.64+-0x10] ;  /* 0xfffff00a0c0f7981 */ /* 0x000ea8000c1e1900 */
[----:B------:R-:W3:Y:S04]  /*0430*/  LDG.E R27, desc[UR10][R12.64+-0xc] ;  /* 0xfffff40a0c1b7981 */ /* 0x000ee8000c1e1900 */
[----:B------:R-:W4:Y:S04]  /*0440*/  LDG.E R29, desc[UR10][R12.64+-0x8] ;  /* 0xfffff80a0c1d7981 */ /* 0x000f28000c1e1900 */
[----:B------:R-:W5:Y:S04]  /*0450*/  LDG.E R16, desc[UR10][R12.64+-0x4] ;  /* 0xfffffc0a0c107981 */ /* 0x000f68000c1e1900 */
[----:B------:R-:W5:Y:S04]  /*0460*/  LDG.E R24, desc[UR10][R12.64] ;  /* 0x0000000a0c187981 */ /* 0x000f68000c1e1900 */
[----:B------:R-:W5:Y:S04]  /*0470*/  LDG.E R25, desc[UR10][R12.64+0x4] ;  /* 0x0000040a0c197981 */ /* 0x000f68000c1e1900 */
[----:B------:R-:W5:Y:S04]  /*0480*/  LDG.E R8, desc[UR10][R12.64+0x8] ;  /* 0x0000080a0c087981 */ /* 0x000f68000c1e1900 */
[----:B------:R-:W5:Y:S01]  /*0490*/  LDG.E R17, desc[UR10][R12.64+0xc] ;  /* 0x00000c0a0c117981 */ /* 0x000f62000c1e1900 */
[----:B--2---:R-:W-:-:S13]  /*04a0*/  ISETP.NE.AND P6, PT, R15, R2, PT ;  /* 0x000000020f00720c */ /* 0x004fda0003fc5270 */
[----:B------:R-:W0:Y:S02]  /*04b0*/  @!P6 LDC.64 R14, c[0x0][0x380] ;  /* 0x0000e000ff0eeb82 */ /* 0x000e240000000a00 */
[----:B0-----:R-:W-:-:S06]  /*04c0*/  @!P6 IMAD.WIDE R18, R23, 0x4, R14 ;  /* 0x000000041712e825 */ /* 0x001fcc00078e020e */
[----:B------:R-:W2:Y:S01]  /*04d0*/  @!P6 LDG.E R18, desc[UR10][R18.64] ;  /* 0x0000000a1212e981 */ /* 0x000ea2000c1e1900 */
[-C--:B---3--:R-:W-:Y:S02]  /*04e0*/  ISETP.NE.AND P0, PT, R27, R2.reuse, PT ;  /* 0x000000021b00720c */ /* 0x088fe40003f05270 */
[-C--:B----4-:R-:W-:Y:S02]  /*04f0*/  ISETP.NE.AND P1, PT, R29, R2.reuse, PT ;  /* 0x000000021d00720c */ /* 0x090fe40003f25270 */
[-C--:B-----5:R-:W-:Y:S02]  /*0500*/  ISETP.NE.AND P2, PT, R16, R2.reuse, PT ;  /* 0x000000021000720c */ /* 0x0a0fe40003f45270 */
[----:B------:R-:W-:-:S07]  /*0510*/  ISETP.NE.AND P3, PT, R24, R2, PT ;  /* 0x000000021800720c */ /* 0x000fce0003f65270 */
[----:B------:R-:W0:Y:S01]  /*0520*/  @!P0 LDC.64 R14, c[0x0][0x380] ;  /* 0x0000e000ff0e8b82 */ /* 0x000e220000000a00 */
[-C--:B------:R-:W-:Y:S02]  /*0530*/  ISETP.NE.AND P4, PT, R25, R2.reuse, PT ;  /* 0x000000021900720c */ /* 0x080fe40003f85270 */
[----:B------:R-:W-:-:S05]  /*0540*/  ISETP.NE.AND P5, PT, R8, R2, PT ;  /* 0x000000020800720c */ /* 0x000fca0003fa5270 */
[----:B------:R-:W3:Y:S08]  /*0550*/  @!P1 LDC.64 R28, c[0x0][0x380] ;  /* 0x0000e000ff1c9b82 */ /* 0x000ef00000000a00 */
[----:B------:R-:W4:Y:S08]  /*0560*/  @!P2 LDC.64 R26, c[0x0][0x380] ;  /* 0x0000e000ff1aab82 */ /* 0x000f300000000a00 */
[----:B------:R-:W5:Y:S01]  /*0570*/  @!P3 LDC.64 R24, c[0x0][0x380] ;  /* 0x0000e000ff18bb82 */ /* 0x000f620000000a00 */
[----:B0-----:R-:W-:-:S05]  /*0580*/  @!P0 IMAD.WIDE R14, R22, 0x4, R14 ;  /* 0x00000004160e8825 */ /* 0x001fca00078e020e */
[----:B------:R0:W2:Y:S01]  /*0590*/  @!P0 LDG.E R8, desc[UR10][R14.64] ;  /* 0x0000000a0e088981 */ /* 0x0000a2000c1e1900 */
[----:B---3--:R-:W-:-:S06]  /*05a0*/  @!P1 IMAD.WIDE R28, R21, 0x4, R28 ;  /* 0x00000004151c9825 */ /* 0x008fcc00078e021c */
[----:B------:R-:W3:Y:S01]  /*05b0*/  @!P1 LDG.E R28, desc[UR10][R28.64] ;  /* 0x0000000a1c1c9981 */ /* 0x000ee2000c1e1900 */
[----:B----4-:R-:W-:-:S06]  /*05c0*/  @!P2 IMAD.WIDE R26, R20, 0x4, R26 ;  /* 0x00000004141aa825 */ /* 0x010fcc00078e021a */
[----:B------:R-:W4:Y:S01]  /*05d0*/  @!P2 LDG.E R26, desc[UR10][R26.64] ;  /* 0x0000000a1a1aa981 */ /* 0x000f22000c1e1900 */
[----:B-----5:R-:W-:-:S06]  /*05e0*/  @!P3 IMAD.WIDE R24, R11, 0x4, R24 ;  /* 0x000000040b18b825 */ /* 0x020fcc00078e0218 */
[----:B------:R-:W5:Y:S01]  /*05f0*/  @!P3 LDG.E R24, desc[UR10][R24.64] ;  /* 0x0000000a1818b981 */ /* 0x000f62000c1e1900 */
[----:B--2---:R-:W-:Y:S01]  /*0600*/  @!P6 FADD R3, R3, R18 ;  /* 0x000000120303e221 */ /* 0x004fe20000000000 */
[----:B------:R-:W-:Y:S01]  /*0610*/  ISETP.NE.AND P6, PT, R17, R2, PT ;  /* 0x000000021100720c */ /* 0x000fe20003fc5270 */
[----:B------:R-:W2:Y:S08]  /*0620*/  @!P4 LDC.64 R18, c[0x0][0x380] ;  /* 0x0000e000ff12cb82 */ /* 0x000eb00000000a00 */
[----:B------:R-:W1:Y:S08]  /*0630*/  @!P5 LDC.64 R16, c[0x0][0x380] ;  /* 0x0000e000ff10db82 */ /* 0x000e700000000a00 */
[----:B0-----:R-:W0:Y:S01]  /*0640*/  @!P6 LDC.64 R14, c[0x0][0x380] ;  /* 0x0000e000ff0eeb82 */ /* 0x001e220000000a00 */
[----:B--2---:R-:W-:-:S06]  /*0650*/  @!P4 IMAD.WIDE R18, R10, 0x4, R18 ;  /* 0x000000040a12c825 */ /* 0x004fcc00078e0212 */
[----:B------:R-:W2:Y:S01]  /*0660*/  @!P4 LDG.E R18, desc[UR10][R18.64] ;  /* 0x0000000a1212c981 */ /* 0x000ea2000c1e1900 */
[----:B-1----:R-:W-:-:S06]  /*0670*/  @!P5 IMAD.WIDE R16, R9, 0x4, R16 ;  /* 0x000000040910d825 */ /* 0x002fcc00078e0210 */
[----:B------:R-:W2:Y:S01]  /*0680*/  @!P5 LDG.E R16, desc[UR10][R16.64] ;  /* 0x0000000a1010d981 */ /* 0x000ea2000c1e1900 */
[----:B0-----:R-:W-:-:S06]  /*0690*/  @!P6 IMAD.WIDE R14, R7, 0x4, R14 ;  /* 0x00000004070ee825 */ /* 0x001fcc00078e020e */
[----:B------:R-:W2:Y:S01]  /*06a0*/  @!P6 LDG.E R14, desc[UR10][R14.64] ;  /* 0x0000000a0e0ee981 */ /* 0x000ea2000c1e1900 */
[----:B------:R-:W-:-:S04]  /*06b0*/  @!P0 FADD R3, R3, R8 ;  /* 0x0000000803038221 */ /* 0x000fc80000000000 */
[----:B---3--:R-:W-:Y:S01]  /*06c0*/  @!P1 FADD R3, R3, R28 ;  /* 0x0000001c03039221 */ /* 0x008fe20000000000 */
[----:B------:R-:W-:-:S03]  /*06d0*/  UIADD3 UR7, UPT, UPT, UR7, 0x8, URZ ;  /* 0x0000000807077890 */ /* 0x000fc6000fffe0ff */
[----:B----4-:R-:W-:Y:S01]  /*06e0*/  @!P2 FADD R3, R3, R26 ;  /* 0x0000001a0303a221 */ /* 0x010fe20000000000 */
[----:B------:R-:W-:-:S03]  /*06f0*/  UISETP.NE.AND UP1, UPT, UR7, URZ, UPT ;  /* 0x000000ff0700728c */ /* 0x000fc6000bf25270 */
[----:B-----5:R-:W-:Y:S01]  /*0700*/  @!P3 FADD R3, R3, R24 ;  /* 0x000000180303b221 */ /* 0x020fe20000000000 */
[----:B------:R-:W-:Y:S01]  /*0710*/  IMAD.MOV.U32 R8, RZ, RZ, R6 ;  /* 0x000000ffff087224 */ /* 0x000fe200078e0006 */
[----:B------:R-:W-:-:S03]  /*0720*/  IADD3 R12, P0, PT, R12, 0x20, RZ ;  /* 0x000000200c0c7810 */ /* 0x000fc60007f1e0ff */
[C---:B------:R-:W-:Y:S01]  /*0730*/  IMAD R23, R8.reuse, 0x8, R23 ;  /* 0x0000000808177824 */ /* 0x040fe200078e0217 */
[----:B------:R-:W-:Y:S01]  /*0740*/  IADD3.X R13, PT, PT, RZ, R13, RZ, P0, !PT ;  /* 0x0000000dff0d7210 */ /* 0x000fe200007fe4ff */
[C---:B------:R-:W-:Y:S01]  /*0750*/  IMAD R21, R8.reuse, 0x8, R21 ;  /* 0x0000000808157824 */ /* 0x040fe200078e0215 */
[C---:B------:R-:W-:Y:S01]  /*0760*/  LEA R22, R8.reuse, R22, 0x3 ;  /* 0x0000001608167211 */ /* 0x040fe200078e18ff */
[C---:B------:R-:W-:Y:S01]  /*0770*/  IMAD R11, R8.reuse, 0x8, R11 ;  /* 0x00000008080b7824 */ /* 0x040fe200078e020b */
[C---:B------:R-:W-:Y:S01]  /*0780*/  LEA R20, R8.reuse, R20, 0x3 ;  /* 0x0000001408147211 */ /* 0x040fe200078e18ff */
[C---:B------:R-:W-:Y:S01]  /*0790*/  IMAD R9, R8.reuse, 0x8, R9 ;  /* 0x0000000808097824 */ /* 0x040fe200078e0209 */
[C---:B------:R-:W-:Y:S02]  /*07a0*/  LEA R10, R8.reuse, R10, 0x3 ;  /* 0x0000000a080a7211 */ /* 0x040fe400078e18ff */
[----:B------:R-:W-:Y:S01]  /*07b0*/  LEA R7, R8, R7, 0x3 ;  /* 0x0000000708077211 */ /* 0x000fe200078e18ff */
[----:B--2---:R-:W-:-:S04]  /*07c0*/  @!P4 FADD R3, R3, R18 ;  /* 0x000000120303c221 */ /* 0x004fc80000000000 */
[----:B------:R-:W-:-:S04]  /*07d0*/  @!P5 FADD R3, R3, R16 ;  /* 0x000000100303d221 */ /* 0x000fc80000000000 */
[----:B------:R-:W-:Y:S01]  /*07e0*/  @!P6 FADD R3, R3, R14 ;  /* 0x0000000e0303e221 */ /* 0x000fe20000000000 */
[----:B------:R-:W-:Y:S06]  /*07f0*/  BRA.U UP1, `(.L_x_2) ;  /* 0xfffffffd01087547 */ /* 0x000fec000b83ffff */
.L_x_1:
[----:B------:R-:W-:Y:S05]  /*0800*/  BRA.U !UP0, `(.L_x_0) ;  /* 0x0000000508207547 */ /* 0x000fea000b800000 */
[----:B------:R-:W0:Y:S01]  /*0810*/  LDCU UR4, c[0x0][0x3a0] ;  /* 0x00007400ff0477ac */ /* 0x000e220008000800 */
[----:B------:R-:W-:Y:S02]  /*0820*/  UISETP.GE.U32.AND UP0, UPT, UR8, 0x4, UPT ;  /* 0x000000040800788c */ /* 0x000fe4000bf06070 */
[----:B0-----:R-:W-:-:S04]  /*0830*/  ULOP3.LUT UR5, UR4, 0x3, URZ, 0xc0, !UPT ;  /* 0x0000000304057892 */ /* 0x001fc8000f8ec0ff */
[----:B------:R-:W-:-:S03]  /*0840*/  UISETP.NE.AND UP1, UPT, UR5, URZ, UPT ;  /* 0x000000ff0500728c */ /* 0x000fc6000bf25270 */
[----:B------:R-:W-:Y:S08]  /*0850*/  BRA.U !UP0, `(.L_x_3) ;  /* 0x0000000108887547 */ /* 0x000ff0000b800000 */
[----:B------:R-:W0:Y:S02]  /*0860*/  LDC.64 R6, c[0x0][0x390] ;  /* 0x0000e400ff067b82 */ /* 0x000e240000000a00 */
[----:B0-----:R-:W-:-:S05]  /*0870*/  IMAD.WIDE.U32 R14, R4, 0x4, R6 ;  /* 0x00000004040e7825 */ /* 0x001fca00078e0006 */
[----:B------:R-:W2:Y:S04]  /*0880*/  LDG.E R7, desc[UR10][R14.64] ;  /* 0x0000000a0e077981 */ /* 0x000ea8000c1e1900 */
[----:B------:R-:W3:Y:S04]  /*0890*/  LDG.E R9, desc[UR10][R14.64+0x4] ;  /* 0x0000040a0e097981 */ /* 0x000ee8000c1e1900 */
[----:B------:R-:W4:Y:S04]  /*08a0*/  LDG.E R11, desc[UR10][R14.64+0x8] ;  /* 0x0000080a0e0b7981 */ /* 0x000f28000c1e1900 */
[----:B------:R-:W5:Y:S01]  /*08b0*/  LDG.E R13, desc[UR10][R14.64+0xc] ;  /* 0x00000c0a0e0d7981 */ /* 0x000f62000c1e1900 */
[----:B--2---:R-:W-:-:S02]  /*08c0*/  ISETP.NE.AND P0, PT, R7, R2, PT ;  /* 0x000000020700720c */ /* 0x004fc40003f05270 */
[-C--:B---3--:R-:W-:Y:S02]  /*08d0*/  ISETP.NE.AND P1, PT, R9, R2.reuse, PT ;  /* 0x000000020900720c */ /* 0x088fe40003f25270 */
[-C--:B----4-:R-:W-:Y:S02]  /*08e0*/  ISETP.NE.AND P2, PT, R11, R2.reuse, PT ;  /* 0x000000020b00720c */ /* 0x090fe40003f45270 */
[----:B-----5:R-:W-:-:S07]  /*08f0*/  ISETP.NE.AND P3, PT, R13, R2, PT ;  /* 0x000000020d00720c */ /* 0x020fce0003f65270 */
[----:B------:R-:W0:Y:S01]  /*0900*/  @!P0 LDC.64 R16, c[0x0][0x380] ;  /* 0x0000e000ff108b82 */ /* 0x000e220000000a00 */
[CC--:B------:R-:W-:Y:S02]  /*0910*/  @!P0 IMAD R9, R4.reuse, R8.reuse, R5 ;  /* 0x0000000804098224 */ /* 0x0c0fe400078e0205 */
[----:B------:R-:W-:-:S05]  /*0920*/  @!P1 IMAD R18, R4, R8, R8 ;  /* 0x0000000804129224 */ /* 0x000fca00078e0208 */
[----:B------:R-:W1:Y:S01]  /*0930*/  @!P1 LDC.64 R12, c[0x0][0x380] ;  /* 0x0000e000ff0c9b82 */ /* 0x000e620000000a00 */
[----:B------:R-:W-:Y:S01]  /*0940*/  @!P2 VIADD R20, R4, 0x2 ;  /* 0x000000020414a836 */ /* 0x000fe20000000000 */
[----:B------:R-:W-:-:S06]  /*0950*/  @!P1 IADD3 R19, PT, PT, R5, R18, RZ ;  /* 0x0000001205139210 */ /* 0x000fcc0007ffe0ff */
[----:B------:R-:W2:Y:S08]  /*0960*/  @!P2 LDC.64 R10, c[0x0][0x380] ;  /* 0x0000e000ff0aab82 */ /* 0x000eb00000000a00 */
[----:B------:R-:W3:Y:S01]  /*0970*/  @!P3 LDC.64 R6, c[0x0][0x380] ;  /* 0x0000e000ff06bb82 */ /* 0x000ee20000000a00 */
[----:B0-----:R-:W-:-:S04]  /*0980*/  @!P0 IMAD.WIDE R14, R9, 0x4, R16 ;  /* 0x00000004090e8825 */ /* 0x001fc800078e0210 */
[----:B------:R-:W-:Y:S02]  /*0990*/  @!P2 IMAD R9, R20, R8, R5 ;  /* 0x000000081409a224 */ /* 0x000fe400078e0205 */
[----:B------:R-:W-:Y:S01]  /*09a0*/  @!P3 VIADD R16, R4, 0x3 ;  /* 0x000000030410b836 */ /* 0x000fe20000000000 */
[----:B------:R-:W4:Y:S01]  /*09b0*/  @!P0 LDG.E R14, desc[UR10][R14.64] ;  /* 0x0000000a0e0e8981 */ /* 0x000f22000c1e1900 */
[----:B-1----:R-:W-:-:S06]  /*09c0*/  @!P1 IMAD.WIDE R12, R19, 0x4, R12 ;  /* 0x00000004130c9825 */ /* 0x002fcc00078e020c */
[----:B------:R-:W5:Y:S01]  /*09d0*/  @!P1 LDG.E R12, desc[UR10][R12.64] ;  /* 0x0000000a0c0c9981 */ /* 0x000f62000c1e1900 */
[----:B--2---:R-:W-:-:S04]  /*09e0*/  @!P2 IMAD.WIDE R10, R9, 0x4, R10 ;  /* 0x00000004090aa825 */ /* 0x004fc800078e020a */
[----:B------:R-:W-:Y:S02]  /*09f0*/  @!P3 IMAD R9, R16, R8, R5 ;  /* 0x000000081009b224 */ /* 0x000fe400078e0205 */
[----:B------:R-:W2:Y:S02]  /*0a00*/  @!P2 LDG.E R10, desc[UR10][R10.64] ;  /* 0x0000000a0a0aa981 */ /* 0x000ea4000c1e1900 */
[----:B---3--:R-:W-:-:S06]  /*0a10*/  @!P3 IMAD.WIDE R6, R9, 0x4, R6 ;  /* 0x000000040906b825 */ /* 0x008fcc00078e0206 */
[----:B------:R-:W3:Y:S01]  /*0a20*/  @!P3 LDG.E R6, desc[UR10][R6.64] ;  /* 0x0000000a0606b981 */ /* 0x000ee2000c1e1900 */
[----:B------:R-:W-:Y:S01]  /*0a30*/  IADD3 R4, PT, PT, R4, 0x4, RZ ;  /* 0x0000000404047810 */ /* 0x000fe20007ffe0ff */
[----:B----4-:R-:W-:-:S04]  /*0a40*/  @!P0 FADD R3, R3, R14 ;  /* 0x0000000e03038221 */ /* 0x010fc80000000000 */
[----:B-----5:R-:W-:-:S04]  /*0a50*/  @!P1 FADD R3, R3, R12 ;  /* 0x0000000c03039221 */ /* 0x020fc80000000000 */
[----:B--2---:R-:W-:-:S04]  /*0a60*/  @!P2 FADD R3, R3, R10 ;  /* 0x0000000a0303a221 */ /* 0x004fc80000000000 */
[----:B---3--:R-:W-:-:S07]  /*0a70*/  @!P3 FADD R3, R3, R6 ;  /* 0x000000060303b221 */ /* 0x008fce0000000000 */
.L_x_3:
[----:B------:R-:W-:Y:S05]  /*0a80*/  BRA.U !UP1, `(.L_x_0) ;  /* 0x0000000109807547 */ /* 0x000fea000b800000 */
[----:B------:R-:W-:Y:S02]  /*0a90*/  UISETP.NE.AND UP0, UPT, UR5, 0x1, UPT ;  /* 0x000000010500788c */ /* 0x000fe4000bf05270 */
[----:B------:R-:W-:-:S04]  /*0aa0*/  ULOP3.LUT UR4, UR4, 0x1, URZ, 0xc0, !UPT ;  /* 0x0000000104047892 */ /* 0x000fc8000f8ec0ff */
[----:B------:R-:W-:-:S03]  /*0ab0*/  UISETP.NE.U32.AND UP1, UPT, UR4, 0x1, UPT ;  /* 0x000000010400788c */ /* 0x000fc6000bf25070 */
[----:B------:R-:W-:Y:S08]  /*0ac0*/  BRA.U !UP0, `(.L_x_4) ;  /* 0x0000000108487547 */ /* 0x000ff0000b800000 */
[----:B------:R-:W0:Y:S02]  /*0ad0*/  LDC.64 R6, c[0x0][0x390] ;  /* 0x0000e400ff067b82 */ /* 0x000e240000000a00 */
[----:B0-----:R-:W-:-:S05]  /*0ae0*/  IMAD.WIDE.U32 R6, R4, 0x4, R6 ;  /* 0x0000000404067825 */ /* 0x001fca00078e0006 */
[----:B------:R-:W2:Y:S04]  /*0af0*/  LDG.E R9, desc[UR10][R6.64] ;  /* 0x0000000a06097981 */ /* 0x000ea8000c1e1900 */
[----:B------:R-:W3:Y:S01]  /*0b00*/  LDG.E R11, desc[UR10][R6.64+0x4] ;  /* 0x0000040a060b7981 */ /* 0x000ee2000c1e1900 */
[-C--:B--2---:R-:W-:Y:S02]  /*0b10*/  ISETP.NE.AND P0, PT, R9, R2.reuse, PT ;  /* 0x000000020900720c */ /* 0x084fe40003f05270 */
[----:B---3--:R-:W-:-:S11]  /*0b20*/  ISETP.NE.AND P1, PT, R11, R2, PT ;  /* 0x000000020b00720c */ /* 0x008fd60003f25270 */
[----:B------:R-:W0:Y:S01]  /*0b30*/  @!P0 LDC.64 R10, c[0x0][0x380] ;  /* 0x0000e000ff0a8b82 */ /* 0x000e220000000a00 */
[CC--:B------:R-:W-:Y:S02]  /*0b40*/  @!P0 IMAD R9, R4.reuse, R8.reuse, R5 ;  /* 0x0000000804098224 */ /* 0x0c0fe400078e0205 */
[----:B------:R-:W-:-:S05]  /*0b50*/  @!P1 IMAD R14, R4, R8, R8 ;  /* 0x00000008040e9224 */ /* 0x000fca00078e0208 */
[----:B------:R-:W1:Y:S01]  /*0b60*/  @!P1 LDC.64 R12, c[0x0][0x380] ;  /* 0x0000e000ff0c9b82 */ /* 0x000e620000000a00 */
[----:B------:R-:W-:Y:S02]  /*0b70*/  @!P1 IMAD.IADD R15, R5, 0x1, R14 ;  /* 0x00000001050f9824 */ /* 0x000fe400078e020e */
[----:B0-----:R-:W-:-:S06]  /*0b80*/  @!P0 IMAD.WIDE R10, R9, 0x4, R10 ;  /* 0x00000004090a8825 */ /* 0x001fcc00078e020a */
[----:B------:R-:W2:Y:S01]  /*0b90*/  @!P0 LDG.E R10, desc[UR10][R10.64] ;  /* 0x0000000a0a0a8981 */ /* 0x000ea2000c1e1900 */
[----:B-1----:R-:W-:-:S06]  /*0ba0*/  @!P1 IMAD.WIDE R12, R15, 0x4, R12 ;  /* 0x000000040f0c9825 */ /* 0x002fcc00078e020c */
[----:B------:R-:W3:Y:S01]  /*0bb0*/  @!P1 LDG.E R12, desc[UR10][R12.64] ;  /* 0x0000000a0c0c9981 */ /* 0x000ee2000c1e1900 */
[----:B------:R-:W-:Y:S01]  /*0bc0*/  IADD3 R4, PT, PT, R4, 0x2, RZ ;  /* 0x0000000204047810 */ /* 0x000fe20007ffe0ff */
[----:B--2---:R-:W-:-:S04]  /*0bd0*/  @!P0 FADD R3, R3, R10 ;  /* 0x0000000a03038221 */ /* 0x004fc80000000000 */
[----:B---3--:R-:W-:-:S07]  /*0be0*/  @!P1 FADD R3, R3, R12 ;  /* 0x0000000c03039221 */ /* 0x008fce0000000000 */
.L_x_4:
[----:B------:R-:W-:Y:S05]  /*0bf0*/  BRA.U UP1, `(.L_x_0) ;  /* 0x0000000101247547 */ /* 0x000fea000b800000 */
[----:B------:R-:W0:Y:S02]  /*0c00*/  LDC.64 R6, c[0x0][0x390] ;  /* 0x0000e400ff067b82 */ /* 0x000e240000000a00 */
[----:B0-----:R-:W-:-:S06]  /*0c10*/  IMAD.WIDE.U32 R6, R4, 0x4, R6 ;  /* 0x0000000404067825 */ /* 0x001fcc00078e0006 */
[----:B------:R-:W2:Y:S02]  /*0c20*/  LDG.E R7, desc[UR10][R6.64] ;  /* 0x0000000a06077981 */ /* 0x000ea4000c1e1900 */
[----:B--2---:R-:W-:-:S13]  /*0c30*/  ISETP.NE.AND P0, PT, R7, R2, PT ;  /* 0x000000020700720c */ /* 0x004fda0003f05270 */
[----:B------:R-:W0:Y:S01]  /*0c40*/  @!P0 LDC.64 R10, c[0x0][0x380] ;  /* 0x0000e000ff0a8b82 */ /* 0x000e220000000a00 */
[----:B------:R-:W-:-:S04]  /*0c50*/  @!P0 IMAD R5, R4, R8, R5 ;  /* 0x0000000804058224 */ /* 0x000fc800078e0205 */
[----:B0-----:R-:W-:-:S06]  /*0c60*/  @!P0 IMAD.WIDE R4, R5, 0x4, R10 ;  /* 0x0000000405048825 */ /* 0x001fcc00078e020a */
[----:B------:R-:W2:Y:S02]  /*0c70*/  @!P0 LDG.E R4, desc[UR10][R4.64] ;  /* 0x0000000a04048981 */ /* 0x000ea4000c1e1900 */
[----:B--2---:R-:W-:-:S07]  /*0c80*/  @!P0 FADD R3, R3, R4 ;  /* 0x0000000403038221 */ /* 0x004fce0000000000 */
.L_x_0:
[----:B------:R-:W0:Y:S02]  /*0c90*/  LDC.64 R4, c[0x0][0x398] ;  /* 0x0000e600ff047b82 */ /* 0x000e240000000a00 */
[----:B0-----:R-:W-:-:S06]  /*0ca0*/  IMAD.WIDE R4, R2, 0x4, R4 ;  /* 0x0000000402047825 */ /* 0x001fcc00078e0204 */
[----:B------:R-:W2:Y:S01]  /*0cb0*/  LDG.E R4, desc[UR10][R4.64] ;  /* 0x0000000a04047981 */ /* 0x000ea2000c1e1900 */
[----:B------:R-:W-:Y:S01]  /*0cc0*/  BSSY.RECONVERGENT B0, `(.L_x_5) ;  /* 0x000000d000007945 */ /* 0x000fe20003800200 */
[----:B--2---:R-:W-:-:S04]  /*0cd0*/  I2FP.F32.S32 R8, R4 ;  /* 0x0000000400087245 */ /* 0x004fc80000201400 */
[----:B------:R-:W0:Y:S08]  /*0ce0*/  MUFU.RCP R2, R8 ;  /* 0x0000000800027308 */ /* 0x000e300000001000 */
[----:B------:R-:W1:Y:S01]  /*0cf0*/  FCHK P0, R3, R8 ;  /* 0x0000000803007302 */ /* 0x000e620000000000 */
[----:B0-----:R-:W-:-:S04]  /*0d00*/  FFMA R7, -R8, R2, 1 ;  /* 0x3f80000008077423 */ /* 0x001fc80000000102 */
[----:B------:R-:W-:-:S04]  /*0d10*/  FFMA R2, R2, R7, R2 ;  /* 0x0000000702027223 */ /* 0x000fc80000000002 */
[----:B------:R-:W-:-:S04]  /*0d20*/  FFMA R6, R2, R3, RZ ;  /* 0x0000000302067223 */ /* 0x000fc800000000ff */
[----:B------:R-:W-:-:S04]  /*0d30*/  FFMA R7, -R8, R6, R3 ;  /* 0x0000000608077223 */ /* 0x000fc80000000103 */
[----:B------:R-:W-:Y:S01]  /*0d40*/  FFMA R7, R2, R7, R6 ;  /* 0x0000000702077223 */ /* 0x000fe20000000006 */
[----:B-1----:R-:W-:Y:S06]  /*0d50*/  @!P0 BRA `(.L_x_6) ;  /* 0x00000000000c8947 */ /* 0x002fec0003800000 */
[----:B------:R-:W-:-:S07]  /*0d60*/  MOV R4, 0xd80 ;  /* 0x00000d8000047802 */ /* 0x000fce0000000f00 */
[----:B------:R-:W-:Y:S05]  /*0d70*/  CALL.REL.NOINC `($__internal_0_$__cuda_sm3x_div_rn_noftz_f32_slowpath) ;  /* 0x0000000000187944 */ /* 0x000fea0003c00000 */
[----:B------:R-:W-:-:S07]  /*0d80*/  IMAD.MOV.U32 R7, RZ, RZ, R2 ;  /* 0x000000ffff077224 */ /* 0x000fce00078e0002 */
.L_x_6:
[----:B------:R-:W-:Y:S05]  /*0d90*/  BSYNC.RECONVERGENT B0 ;  /* 0x0000000000007941 */ /* 0x000fea0003800200 */
.L_x_5:
[----:B------:R-:W0:Y:S02]  /*0da0*/  LDC.64 R2, c[0x0][0x388] ;  /* 0x0000e200ff027b82 */ /* 0x000e240000000a00 */
[----:B0-----:R-:W-:-:S05]  /*0db0*/  IMAD.WIDE R2, R0, 0x4, R2 ;  /* 0x0000000400027825 */ /* 0x001fca00078e0202 */
[----:B------:R-:W-:Y:S01]  /*0dc0*/  STG.E desc[UR10][R2.64], R7 ;  /* 0x0000000702007986 */ /* 0x000fe2000c10190a */
[----:B------:R-:W-:Y:S05]  /*0dd0*/  EXIT ;  /* 0x000000000000794d */ /* 0x000fea0003800000 */
        .weak           $__internal_0_$__cuda_sm3x_div_rn_noftz_f32_slowpath
        .type           $__internal_0_$__cuda_sm3x_div_rn_noftz_f32_slowpath,@function
        .size           $__internal_0_$__cuda_sm3x_div_rn_noftz_f32_slowpath,(.L_x_33 - $__internal_0_$__cuda_sm3x_div_rn_noftz_f32_slowpath)
$__internal_0_$__cuda_sm3x_div_rn_noftz_f32_slowpath:
[----:B------:R-:W-:Y:S01]  /*0de0*/  SHF.R.U32.HI R5, RZ, 0x17, R8 ;  /* 0x00000017ff057819 */ /* 0x000fe20000011608 */
[----:B------:R-:W-:Y:S01]  /*0df0*/  BSSY.RECONVERGENT B1, `(.L_x_7) ;  /* 0x0000064000017945 */ /* 0x000fe20003800200 */
[----:B------:R-:W-:Y:S02]  /*0e00*/  SHF.R.U32.HI R2, RZ, 0x17, R3 ;  /* 0x00000017ff027819 */ /* 0x000fe40000011603 */
[----:B------:R-:W-:Y:S02]  /*0e10*/  LOP3.LUT R13, R5, 0xff, RZ, 0xc0, !PT ;  /* 0x000000ff050d7812 */ /* 0x000fe400078ec0ff */
[----:B------:R-:W-:Y:S02]  /*0e20*/  LOP3.LUT R10, R2, 0xff, RZ, 0xc0, !PT ;  /* 0x000000ff020a7812 */ /* 0x000fe400078ec0ff */
[----:B------:R-:W-:Y:S02]  /*0e30*/  IADD3 R9, PT, PT, R13, -0x1, RZ ;  /* 0xffffffff0d097810 */ /* 0x000fe40007ffe0ff */
[----:B------:R-:W-:Y:S01]  /*0e40*/  MOV R6, R8 ;  /* 0x0000000800067202 */ /* 0x000fe20000000f00 */
[----:B------:R-:W-:Y:S01]  /*0e50*/  VIADD R7, R10, 0xffffffff ;  /* 0xffffffff0a077836 */ /* 0x000fe20000000000 */
[----:B------:R-:W-:-:S04]  /*0e60*/  ISETP.GT.U32.AND P0, PT, R9, 0xfd, PT ;  /* 0x000000fd0900780c */ /* 0x000fc80003f04070 */
[----:B------:R-:W-:-:S13]  /*0e70*/  ISETP.GT.U32.OR P0, PT, R7, 0xfd, P0 ;  /* 0x000000fd0700780c */ /* 0x000fda0000704470 */
[----:B------:R-:W-:Y:S01]  /*0e80*/  @!P0 IMAD.MOV.U32 R5, RZ, RZ, RZ ;  /* 0x000000ffff058224 */ /* 0x000fe200078e00ff */
[----:B------:R-:W-:Y:S06]  /*0e90*/  @!P0 BRA `(.L_x_8) ;  /* 0x0000000000608947 */ /* 0x000fec0003800000 */
[----:B------:R-:W-:Y:S02]  /*0ea0*/  FSETP.GTU.FTZ.AND P0, PT, |R3|, +INF , PT ;  /* 0x7f8000000300780b */ /* 0x000fe40003f1c200 */
[----:B------:R-:W-:Y:S02]  /*0eb0*/  FSETP.GTU.FTZ.AND P1, PT, |R8|, +INF , PT ;  /* 0x7f8000000800780b */ /* 0x000fe40003f3c200 */
[----:B------:R-:W-:Y:S02]  /*0ec0*/  MOV R2, R8 ;  /* 0x0000000800027202 */ /* 0x000fe40000000f00 */
[----:B------:R-:W-:-:S13]  /*0ed0*/  PLOP3.LUT P0, PT, P0, P1, PT, 0xf8, 0x8f ;  /* 0x00000000008f781c */ /* 0x000fda0000703f70 */
[----:B------:R-:W-:Y:S05]  /*0ee0*/  @P0 BRA `(.L_x_9) ;  /* 0x00000004004c0947 */ /* 0x000fea0003800000 */
[----:B------:R-:W-:-:S13]  /*0ef0*/  LOP3.LUT P0, RZ, R6, 0x7fffffff, R3, 0xc8, !PT ;  /* 0x7fffffff06ff7812 */ /* 0x000fda000780c803 */
[----:B------:R-:W-:Y:S05]  /*0f00*/  @!P0 BRA `(.L_x_10) ;  /* 0x00000004003c8947 */ /* 0x000fea0003800000 */
[C---:B------:R-:W-:Y:S02]  /*0f10*/  FSETP.NEU.FTZ.AND P0, PT, |R3|.reuse, +INF , PT ;  /* 0x7f8000000300780b */ /* 0x040fe40003f1d200 */
[----:B------:R-:W-:Y:S02]  /*0f20*/  FSETP.NEU.FTZ.AND P2, PT, |R2|, +INF , PT ;  /* 0x7f8000000200780b */ /* 0x000fe40003f5d200 */
[----:B------:R-:W-:-:S11]  /*0f30*/  FSETP.NEU.FTZ.AND P1, PT, |R3|, +INF , PT ;  /* 0x7f8000000300780b */ /* 0x000fd60003f3d200 */
[----:B------:R-:W-:Y:S05]  /*0f40*/  @!P2 BRA !P0, `(.L_x_10) ;  /* 0x00000004002ca947 */ /* 0x000fea0004000000 */
[----:B------:R-:W-:-:S04]  /*0f50*/  LOP3.LUT P0, RZ, R3, 0x7fffffff, RZ, 0xc0, !PT ;  /* 0x7fffffff03ff7812 */ /* 0x000fc8000780c0ff */
[----:B------:R-:W-:-:S13]  /*0f60*/  PLOP3.LUT P0, PT, P2, P0, PT, 0x2f, 0xf2 ;  /* 0x0000000000f2781c */ /* 0x000fda0001700577 */
[----:B------:R-:W-:Y:S05]  /*0f70*/  @P0 BRA `(.L_x_11) ;  /* 0x0000000400180947 */ /* 0x000fea0003800000 */
[----:B------:R-:W-:-:S04]  /*0f80*/  LOP3.LUT P0, RZ, R6, 0x7fffffff, RZ, 0xc0, !PT ;  /* 0x7fffffff06ff7812 */ /* 0x000fc8000780c0ff */
[----:B------:R-:W-:-:S13]  /*0f90*/  PLOP3.LUT P0, PT, P1, P0, PT, 0x2f, 0xf2 ;  /* 0x0000000000f2781c */ /* 0x000fda0000f00577 */
[----:B------:R-:W-:Y:S05]  /*0fa0*/  @P0 BRA `(.L_x_12) ;  /* 0x0000000400000947 */ /* 0x000fea0003800000 */
[----:B------:R-:W-:Y:S02]  /*0fb0*/  ISETP.GE.AND P0, PT, R7, RZ, PT ;  /* 0x000000ff0700720c */ /* 0x000fe40003f06270 */
[----:B------:R-:W-:-:S11]  /*0fc0*/  ISETP.GE.AND P1, PT, R9, RZ, PT ;  /* 0x000000ff0900720c */ /* 0x000fd60003f26270 */
[----:B------:R-:W-:Y:S01]  /*0fd0*/  @P0 IMAD.MOV.U32 R5, RZ, RZ, RZ ;  /* 0x000000ffff050224 */ /* 0x000fe200078e00ff */
[----:B------:R-:W-:Y:S01]  /*0fe0*/  @!P0 MOV R5, 0xffffffc0 ;  /* 0xffffffc000058802 */ /* 0x000fe20000000f00 */
[----:B------:R-:W-:Y:S01]  /*0ff0*/  @!P0 FFMA R3, R3, 1.84467440737095516160e+19, RZ ;  /* 0x5f80000003038823 */ /* 0x000fe200000000ff */
[----:B------:R-:W-:-:S03]  /*1000*/  @!P1 FFMA R6, R2, 1.84467440737095516160e+19, RZ ;  /* 0x5f80000002069823 */ /* 0x000fc600000000ff */
[----:B------:R-:W-:-:S07]  /*1010*/  @!P1 VIADD R5, R5, 0x40 ;  /* 0x0000004005059836 */ /* 0x000fce0000000000 */
.L_x_8:
[----:B------:R-:W-:Y:S01]  /*1020*/  LEA R7, R13, 0xc0800000, 0x17 ;  /* 0xc08000000d077811 */ /* 0x000fe200078eb8ff */
[----:B------:R-:W-:Y:S03]  /*1030*/  BSSY.RECONVERGENT B2, `(.L_x_13) ;  /* 0x0000036000027945 */ /* 0x000fe60003800200 */
[----:B------:R-:W-:Y:S01]  /*1040*/  IADD3 R7, PT, PT, -R7, R6, RZ ;  /* 0x0000000607077210 */ /* 0x000fe20007ffe1ff */
[----:B------:R-:W-:-:S03]  /*1050*/  VIADD R6, R10, 0xffffff81 ;  /* 0xffffff810a067836 */ /* 0x000fc60000000000 */
[----:B------:R-:W0:Y:S01]  /*1060*/  MUFU.RCP R8, R7 ;  /* 0x0000000700087308 */ /* 0x000e220000001000 */
[----:B------:R-:W-:Y:S01]  /*1070*/  FADD.FTZ R9, -R7, -RZ ;  /* 0x800000ff07097221 */ /* 0x000fe20000010100 */
[C---:B------:R-:W-:Y:S01]  /*1080*/  IMAD R2, R6.reuse, -0x800000, R3 ;  /* 0xff80000006027824 */ /* 0x040fe200078e0203 */
[----:B------:R-:W-:-:S04]  /*1090*/  IADD3 R6, PT, PT, R6, 0x7f, -R13 ;  /* 0x0000007f06067810 */ /* 0x000fc80007ffe80d */
[----:B------:R-:W-:Y:S01]  /*10a0*/  IADD3 R6, PT, PT, R6, R5, RZ ;  /* 0x0000000506067210 */ /* 0x000fe20007ffe0ff */
[----:B0-----:R-:W-:-:S04]  /*10b0*/  FFMA R11, R8, R9, 1 ;  /* 0x3f800000080b7423 */ /* 0x001fc80000000009 */
[----:B------:R-:W-:-:S04]  /*10c0*/  FFMA R10, R8, R11, R8 ;  /* 0x0000000b080a7223 */ /* 0x000fc80000000008 */
[----:B------:R-:W-:-:S04]  /*10d0*/  FFMA R3, R2, R10, RZ ;  /* 0x0000000a02037223 */ /* 0x000fc800000000ff */
[----:B------:R-:W-:-:S04]  /*10e0*/  FFMA R8, R9, R3, R2 ;  /* 0x0000000309087223 */ /* 0x000fc80000000002 */
[----:B------:R-:W-:-:S04]  /*10f0*/  FFMA R11, R10, R8, R3 ;  /* 0x000000080a0b7223 */ /* 0x000fc80000000003 */
[----:B------:R-:W-:-:S04]  /*1100*/  FFMA R8, R9, R11, R2 ;  /* 0x0000000b09087223 */ /* 0x000fc80000000002 */
[----:B------:R-:W-:-:S05]  /*1110*/  FFMA R2, R10, R8, R11 ;  /* 0x000000080a027223 */ /* 0x000fca000000000b */
[----:B------:R-:W-:-:S04]  /*1120*/  SHF.R.U32.HI R3, RZ, 0x17, R2 ;  /* 0x00000017ff037819 */ /* 0x000fc80000011602 */
[----:B------:R-:W-:-:S05]  /*1130*/  LOP3.LUT R3, R3, 0xff, RZ, 0xc0, !PT ;  /* 0x000000ff03037812 */ /* 0x000fca00078ec0ff */
[----:B------:R-:W-:-:S05]  /*1140*/  IMAD.IADD R7, R3, 0x1, R6 ;  /* 0x0000000103077824 */ /* 0x000fca00078e0206 */
[----:B------:R-:W-:-:S04]  /*1150*/  IADD3 R3, PT, PT, R7, -0x1, RZ ;  /* 0xffffffff07037810 */ /* 0x000fc80007ffe0ff */
[----:B------:R-:W-:-:S13]  /*1160*/  ISETP.GE.U32.AND P0, PT, R3, 0xfe, PT ;  /* 0x000000fe0300780c */ /* 0x000fda0003f06070 */
[----:B------:R-:W-:Y:S05]  /*1170*/  @!P0 BRA `(.L_x_14) ;  /* 0x0000000000808947 */ /* 0x000fea0003800000 */
[----:B------:R-:W-:-:S13]  /*1180*/  ISETP.GT.AND P0, PT, R7, 0xfe, PT ;  /* 0x000000fe0700780c */ /* 0x000fda0003f04270 */
[----:B------:R-:W-:Y:S05]  /*1190*/  @P0 BRA `(.L_x_15) ;  /* 0x00000000006c0947 */ /* 0x000fea0003800000 */
[----:B------:R-:W-:-:S13]  /*11a0*/  ISETP.GE.AND P0, PT, R7, 0x1, PT ;  /* 0x000000010700780c */ /* 0x000fda0003f06270 */
[----:B------:R-:W-:Y:S05]  /*11b0*/  @P0 BRA `(.L_x_16) ;  /* 0x0000000000740947 */ /* 0x000fea0003800000 */
[----:B------:R-:W-:Y:S02]  /*11c0*/  ISETP.GE.AND P0, PT, R7, -0x18, PT ;  /* 0xffffffe80700780c */ /* 0x000fe40003f06270 */
[----:B------:R-:W-:-:S11]  /*11d0*/  LOP3.LUT R2, R2, 0x80000000, RZ, 0xc0, !PT ;  /* 0x8000000002027812 */ /* 0x000fd600078ec0ff */
[----:B------:R-:W-:Y:S05]  /*11e0*/  @!P0 BRA `(.L_x_16) ;  /* 0x0000000000688947 */ /* 0x000fea0003800000 */
[CCC-:B------:R-:W-:Y:S01]  /*11f0*/  FFMA.RZ R3, R10.reuse, R8.reuse, R11.reuse ;  /* 0x000000080a037223 */ /* 0x1c0fe2000000c00b */
[CCC-:B------:R-:W-:Y:S01]  /*1200*/  FFMA.RM R6, R10.reuse, R8.reuse, R11.reuse ;  /* 0x000000080a067223 */ /* 0x1c0fe2000000400b */
[C---:B------:R-:W-:Y:S02]  /*1210*/  ISETP.NE.AND P2, PT, R7.reuse, RZ, PT ;  /* 0x000000ff0700720c */ /* 0x040fe40003f45270 */
[----:B------:R-:W-:Y:S02]  /*1220*/  ISETP.NE.AND P1, PT, R7, RZ, PT ;  /* 0x000000ff0700720c */ /* 0x000fe40003f25270 */
[----:B------:R-:W-:Y:S01]  /*1230*/  LOP3.LUT R5, R3, 0x7fffff, RZ, 0xc0, !PT ;  /* 0x007fffff03057812 */ /* 0x000fe200078ec0ff */
[----:B------:R-:W-:Y:S01]  /*1240*/  FFMA.RP R3, R10, R8, R11 ;  /* 0x000000080a037223 */ /* 0x000fe2000000800b */
[C---:B------:R-:W-:Y:S01]  /*1250*/  VIADD R8, R7.reuse, 0x20 ;  /* 0x0000002007087836 */ /* 0x040fe20000000000 */
[----:B------:R-:W-:Y:S02]  /*1260*/  IADD3 R7, PT, PT, -R7, RZ, RZ ;  /* 0x000000ff07077210 */ /* 0x000fe40007ffe1ff */
[----:B------:R-:W-:-:S02]  /*1270*/  LOP3.LUT R5, R5, 0x800000, RZ, 0xfc, !PT ;  /* 0x0080000005057812 */ /* 0x000fc400078efcff */
[----:B------:R-:W-:Y:S02]  /*1280*/  FSETP.NEU.FTZ.AND P0, PT, R3, R6, PT ;  /* 0x000000060300720b */ /* 0x000fe40003f1d000 */
[----:B------:R-:W-:Y:S02]  /*1290*/  SHF.L.U32 R8, R5, R8, RZ ;  /* 0x0000000805087219 */ /* 0x000fe400000006ff */
[----:B------:R-:W-:Y:S02]  /*12a0*/  SEL R6, R7, RZ, P2 ;  /* 0x000000ff07067207 */ /* 0x000fe40001000000 */
[----:B------:R-:W-:Y:S02]  /*12b0*/  ISETP.NE.AND P1, PT, R8, RZ, P1 ;  /* 0x000000ff0800720c */ /* 0x000fe40000f25270 */
[----:B------:R-:W-:Y:S02]  /*12c0*/  SHF.R.U32.HI R6, RZ, R6, R5 ;  /* 0x00000006ff067219 */ /* 0x000fe40000011605 */
[----:B------:R-:W-:-:S02]  /*12d0*/  PLOP3.LUT P0, PT, P0, P1, PT, 0xf8, 0x8f ;  /* 0x00000000008f781c */ /* 0x000fc40000703f70 */
[----:B------:R-:W-:Y:S02]  /*12e0*/  SHF.R.U32.HI R8, RZ, 0x1, R6 ;  /* 0x00000001ff087819 */ /* 0x000fe40000011606 */
[----:B------:R-:W-:-:S04]  /*12f0*/  SEL R3, RZ, 0x1, !P0 ;  /* 0x00000001ff037807 */ /* 0x000fc80004000000 */
[----:B------:R-:W-:-:S04]  /*1300*/  LOP3.LUT R3, R3, 0x1, R8, 0xf8, !PT ;  /* 0x0000000103037812 */ /* 0x000fc800078ef808 */
[----:B------:R-:W-:-:S05]  /*1310*/  LOP3.LUT R3, R3, R6, RZ, 0xc0, !PT ;  /* 0x0000000603037212 */ /* 0x000fca00078ec0ff */
[----:B------:R-:W-:-:S05]  /*1320*/  IMAD.IADD R3, R8, 0x1, R3 ;  /* 0x0000000108037824 */ /* 0x000fca00078e0203 */
[----:B------:R-:W-:Y:S01]  /*1330*/  LOP3.LUT R2, R3, R2, RZ, 0xfc, !PT ;  /* 0x0000000203027212 */ /* 0x000fe200078efcff */
[----:B------:R-:W-:Y:S06]  /*1340*/  BRA `(.L_x_16) ;  /* 0x0000000000107947 */ /* 0x000fec0003800000 */
.L_x_15:
[----:B------:R-:W-:-:S04]  /*1350*/  LOP3.LUT R2, R2, 0x80000000, RZ, 0xc0, !PT ;  /* 0x8000000002027812 */ /* 0x000fc800078ec0ff */
[----:B------:R-:W-:Y:S01]  /*1360*/  LOP3.LUT R2, R2, 0x7f800000, RZ, 0xfc, !PT ;  /* 0x7f80000002027812 */ /* 0x000fe200078efcff */
[----:B------:R-:W-:Y:S06]  /*1370*/  BRA `(.L_x_16) ;  /* 0x0000000000047947 */ /* 0x000fec0003800000 */
.L_x_14:
[----:B------:R-:W-:-:S07]  /*1380*/  LEA R2, R6, R2, 0x17 ;  /* 0x0000000206027211 */ /* 0x000fce00078eb8ff */
.L_x_16:
[----:B------:R-:W-:Y:S05]  /*1390*/  BSYNC.RECONVERGENT B2 ;  /* 0x0000000000027941 */ /* 0x000fea0003800200 */
.L_x_13:
[----:B------:R-:W-:Y:S05]  /*13a0*/  BRA `(.L_x_17) ;  /* 0x0000000000207947 */ /* 0x000fea0003800000 */
.L_x_12:
[----:B------:R-:W-:-:S04]  /*13b0*/  LOP3.LUT R2, R6, 0x80000000, R3, 0x48, !PT ;  /* 0x8000000006027812 */ /* 0x000fc800078e4803 */
[----:B------:R-:W-:Y:S01]  /*13c0*/  LOP3.LUT R2, R2, 0x7f800000, RZ, 0xfc, !PT ;  /* 0x7f80000002027812 */ /* 0x000fe200078efcff */
[----:B------:R-:W-:Y:S06]  /*13d0*/  BRA `(.L_x_17) ;  /* 0x0000000000147947 */ /* 0x000fec0003800000 */
.L_x_11:
[----:B------:R-:W-:Y:S01]  /*13e0*/  LOP3.LUT R2, R6, 0x80000000, R3, 0x48, !PT ;  /* 0x8000000006027812 */ /* 0x000fe200078e4803 */
[----:B------:R-:W-:Y:S06]  /*13f0*/  BRA `(.L_x_17) ;  /* 0x00000000000c7947 */ /* 0x000fec0003800000 */
.L_x_10:
[----:B------:R-:W0:Y:S01]  /*1400*/  MUFU.RSQ R2, -QNAN ;  /* 0xffc0000000027908 */ /* 0x000e220000001400 */
[----:B------:R-:W-:Y:S05]  /*1410*/  BRA `(.L_x_17) ;  /* 0x0000000000047947 */ /* 0x000fea0003800000 */
.L_x_9:
[----:B------:R-:W-:-:S07]  /*1420*/  FADD.FTZ R2, R3, R2 ;  /* 0x0000000203027221 */ /* 0x000fce0000010000 */
.L_x_17:
[----:B------:R-:W-:Y:S05]  /*1430*/  BSYNC.RECONVERGENT B1 ;  /* 0x0000000000017941 */ /* 0x000fea0003800200 */
.L_x_7:
[----:B------:R-:W-:-:S04]  /*1440*/  IMAD.MOV.U32 R5, RZ, RZ, 0x0 ;  /* 0x00000000ff057424 */ /* 0x000fc800078e00ff */
[----:B0-----:R-:W-:Y:S05]  /*1450*/  RET.REL.NODEC R4 `(_Z15updateCentroidsPfS_PiS0_iii) ;  /* 0xffffffe804e87950 */ /* 0x001fea0003c3ffff */
.L_x_18:
[----:B------:R-:W-:-:S00]  /*1460*/  BRA `(.L_x_18) ;  /* 0xfffffffc00fc7947 */ /* 0x000fc0000383ffff */
[----:B------:R-:W-:-:S00]  /*1470*/  NOP ;  /* 0x0000000000007918 */ /* 0x000fc00000000000 */
        /* <DEDUP_REMOVED lines=8> */
.L_x_33:


//--------------------- .text._Z14assignClustersPfS_Piiii --------------------------
	.section	.text._Z14assignClustersPfS_Piiii,"ax",@progbits
	.align	128
        .global         _Z14assignClustersPfS_Piiii
        .type           _Z14assignClustersPfS_Piiii,@function
        .size           _Z14assignClustersPfS_Piiii,(.L_x_35 - _Z14assignClustersPfS_Piiii)
        .other          _Z14assignClustersPfS_Piiii,@"STO_CUDA_ENTRY STV_DEFAULT"
_Z14assignClustersPfS_Piiii:
.text._Z14assignClustersPfS_Piiii:
[----:B------:R-:W-:Y:S01]  /*0000*/  LDC R1, c[0x0][0x37c] ;  /* 0x0000df00ff017b82 */ /* 0x000fe20000000800 */
[----:B------:R-:W0:Y:S07]  /*0010*/  S2R R3, SR_TID.X ;  /* 0x0000000000037919 */ /* 0x000e2e0000002100 */
[----:B------:R-:W0:Y:S01]  /*0020*/  S2UR UR4, SR_CTAID.X ;  /* 0x00000000000479c3 */ /* 0x000e220000002500 */
[----:B------:R-:W1:Y:S07]  /*0030*/  LDCU UR5, c[0x0][0x398] ;  /* 0x00007300ff0577ac */ /* 0x000e6e0008000800 */
[----:B------:R-:W0:Y:S02]  /*0040*/  LDC R0, c[0x0][0x360] ;  /* 0x0000d800ff007b82 */ /* 0x000e240000000800 */
[----:B0-----:R-:W-:-:S05]  /*0050*/  IMAD R0, R0, UR4, R3 ;  /* 0x0000000400007c24 */ /* 0x001fca000f8e0203 */
[----:B-1----:R-:W-:-:S13]  /*0060*/  ISETP.GE.AND P0, PT, R0, UR5, PT ;  /* 0x0000000500007c0c */ /* 0x002fda000bf06270 */
[----:B------:R-:W-:Y:S05]  /*0070*/  @P0 EXIT ;  /* 0x000000000000094d */ /* 0x000fea0003800000 */
[----:B------:R-:W0:Y:S01]  /*0080*/  LDCU UR4, c[0x0][0x39c] ;  /* 0x00007380ff0477ac */ /* 0x000e220008000800 */
[----:B------:R-:W-:Y:S01]  /*0090*/  IMAD.MOV.U32 R2, RZ, RZ, RZ ;  /* 0x000000ffff027224 */ /* 0x000fe200078e00ff */
[----:B------:R-:W1:Y:S01]  /*00a0*/  LDCU.64 UR6, c[0x0][0x358] ;  /* 0x00006b00ff0677ac */ /* 0x000e620008000a00 */
[----:B0-----:R-:W-:-:S09]  /*00b0*/  UISETP.GE.AND UP0, UPT, UR4, 0x1, UPT ;  /* 0x000000010400788c */ /* 0x001fd2000bf06270 */
[----:B-1----:R-:W-:Y:S05]  /*00c0*/  BRA.U !UP0, `(.L_x_19) ;  /* 0x0000000d08407547 */ /* 0x002fea000b800000 */
[----:B------:R-:W0:Y:S02]  /*00d0*/  LDC R7, c[0x0][0x3a0] ;  /* 0x0000e800ff077b82 */ /* 0x000e240000000800 */
[----:B0-----:R-:W-:-:S13]  /*00e0*/  ISETP.GE.AND P0, PT, R7, 0x1, PT ;  /* 0x000000010700780c */ /* 0x001fda0003f06270 */
[----:B------:R-:W-:Y:S05]  /*00f0*/  @!P0 BRA `(.L_x_20) ;  /* 0x0000000800388947 */ /* 0x000fea0003800000 */
[----:B------:R-:W0:Y:S01]  /*0100*/  LDCU.64 UR4, c[0x0][0x380] ;  /* 0x00007000ff0477ac */ /* 0x000e220008000a00 */
[C---:B------:R-:W-:Y:S01]  /*0110*/  LOP3.LUT R6, R7.reuse, 0x7ffffff8, RZ, 0xc0, !PT ;  /* 0x7ffffff807067812 */ /* 0x040fe200078ec0ff */
[----:B------:R-:W-:Y:S02]  /*0120*/  HFMA2 R9, -RZ, RZ, 0, 0 ;  /* 0x00000000ff097431 */ /* 0x000fe400000001ff */
[----:B------:R-:W-:Y:S01]  /*0130*/  IMAD R3, R0, R7, RZ ;  /* 0x0000000700037224 */ /* 0x000fe200078e02ff */
[C---:B------:R-:W-:Y:S01]  /*0140*/  LOP3.LUT R4, R7.reuse, 0x7, RZ, 0xc0, !PT ;  /* 0x0000000707047812 */ /* 0x040fe200078ec0ff */
[----:B------:R-:W-:Y:S01]  /*0150*/  IMAD.MOV.U32 R2, RZ, RZ, RZ ;  /* 0x000000ffff027224 */ /* 0x000fe200078e00ff */
[----:B------:R-:W-:Y:S01]  /*0160*/  LOP3.LUT R5, R7, 0x3, RZ, 0xc0, !PT ;  /* 0x0000000307057812 */ /* 0x000fe200078ec0ff */
[----:B------:R-:W-:Y:S02]  /*0170*/  IMAD.MOV.U32 R7, RZ, RZ, 0x501502f9 ;  /* 0x501502f9ff077424 */ /* 0x000fe400078e00ff */
[----:B------:R-:W-:Y:S01]  /*0180*/  IMAD.MOV R8, RZ, RZ, -R6 ;  /* 0x000000ffff087224 */ /* 0x000fe200078e0a06 */
[----:B0-----:R-:W-:-:S04]  /*0190*/  UIADD3 UR4, UP0, UPT, UR4, 0x10, URZ ;  /* 0x0000001004047890 */ /* 0x001fc8000ff1e0ff */
[----:B------:R-:W-:-:S12]  /*01a0*/  UIADD3.X UR5, UPT, UPT, URZ, UR5, URZ, UP0, !UPT ;  /* 0x00000005ff057290 */ /* 0x000fd800087fe4ff */
.L_x_25:
[----:B------:R-:W0:Y:S01]  /*01b0*/  LDC R24, c[0x0][0x3a0] ;  /* 0x0000e800ff187b82 */ /* 0x000e220000000800 */
[----:B------:R-:W-:Y:S01]  /*01c0*/  MOV R22, RZ ;  /* 0x000000ff00167202 */ /* 0x000fe20000000f00 */
[----:B------:R-:W-:Y:S01]  /*01d0*/  IMAD.MOV.U32 R21, RZ, RZ, RZ ;  /* 0x000000ffff157224 */ /* 0x000fe200078e00ff */
[----:B0-----:R-:W-:Y:S01]  /*01e0*/  ISETP.GE.U32.AND P0, PT, R24, 0x8, PT ;  /* 0x000000081800780c */ /* 0x001fe20003f06070 */
[----:B------:R-:W-:-:S12]  /*01f0*/  IMAD R20, R9, R24, RZ ;  /* 0x0000001809147224 */ /* 0x000fd800078e02ff */
[----:B------:R-:W-:Y:S05]  /*0200*/  @!P0 BRA `(.L_x_21) ;  /* 0x0000000000c48947 */ /* 0x000fea0003800000 */
[----:B------:R-:W0:Y:S01]  /*0210*/  LDC.64 R10, c[0x0][0x388] ;  /* 0x0000e200ff0a7b82 */ /* 0x000e220000000a00 */
[----:B------:R-:W-:Y:S01]  /*0220*/  IMAD.MOV.U32 R22, RZ, RZ, RZ ;  /* 0x000000ffff167224 */ /* 0x000fe200078e00ff */
[----:B------:R-:W-:Y:S01]  /*0230*/  MOV R15, R3 ;  /* 0x00000003000f7202 */ /* 0x000fe20000000f00 */
[----:B------:R-:W-:Y:S02]  /*0240*/  IMAD.MOV.U32 R14, RZ, RZ, R8 ;  /* 0x000000ffff0e7224 */ /* 0x000fe400078e0008 */
[----:B0-----:R-:W-:-:S03]  /*0250*/  IMAD.WIDE.U32 R10, R20, 0x4, R10 ;  /* 0x00000004140a7825 */ /* 0x001fc600078e000a */
[----:B------:R-:W-:-:S05]  /*0260*/  IADD3 R12, P0, PT, R10, 0x10, RZ ;  /* 0x000000100a0c7810 */ /* 0x000fca0007f1e0ff */
[----:B------:R-:W-:-:S08]  /*0270*/  IMAD.X R13, RZ, RZ, R11, P0 ;  /* 0x000000ffff0d7224 */ /* 0x000fd000000e060b */
.L_x_22:
[----:B------:R-:W-:Y:S01]  /*0280*/  MOV R10, UR4 ;  /* 0x00000004000a7c02 */ /* 0x000fe20008000f00 */
[----:B------:R-:W-:Y:S01]  /*0290*/  IMAD.U32 R11, RZ, RZ, UR5 ;  /* 0x00000005ff0b7e24 */ /* 0x000fe2000f8e00ff */
[----:B------:R-:W2:Y:S03]  /*02a0*/  LDG.E R17, desc[UR6][R12.64+-0x10] ;  /* 0xfffff0060c117981 */ /* 0x000ea6000c1e1900 */
[----:B------:R-:W-:Y:S01]  /*02b0*/  IMAD.WIDE R10, R15, 0x4, R10 ;  /* 0x000000040f0a7825 */ /* 0x000fe200078e020a */
[----:B------:R-:W3:Y:S04]  /*02c0*/  LDG.E R23, desc[UR6][R12.64+-0xc] ;  /* 0xfffff4060c177981 */ /* 0x000ee8000c1e1900 */
[----:B------:R-:W2:Y:S04]  /*02d0*/  LDG.E R16, desc[UR6][R10.64+-0x10] ;  /* 0xfffff0060a107981 */ /* 0x000ea8000c1e1900 */
[----:B------:R-:W3:Y:S04]  /*02e0*/  LDG.E R18, desc[UR6][R10.64+-0xc] ;  /* 0xfffff4060a127981 */ /* 0x000ee8000c1e1900 */
[----:B------:R-:W4:Y:S04]  /*02f0*/  LDG.E R21, desc[UR6][R12.64+-0x8] ;  /* 0xfffff8060c157981 */ /* 0x000f28000c1e1900 */
[----:B------:R-:W4:Y:S04]  /*0300*/  LDG.E R26, desc[UR6][R10.64+-0x8] ;  /* 0xfffff8060a1a7981 */ /* 0x000f28000c1e1900 */
[----:B------:R-:W5:Y:S04]  /*0310*/  LDG.E R28, desc[UR6][R10.64+0xc] ;  /* 0x00000c060a1c7981 */ /* 0x000f68000c1e1900 */
[----:B------:R-:W5:Y:S01]  /*0320*/  LDG.E R25, desc[UR6][R12.64+0xc] ;  /* 0x00000c060c197981 */ /* 0x000f62000c1e1900 */
[----:B--2---:R-:W-:-:S03]  /*0330*/  FADD R19, R16, -R17 ;  /* 0x8000001110137221 */ /* 0x004fc60000000000 */
[----:B------:R-:W2:Y:S01]  /*0340*/  LDG.E R16, desc[UR6][R12.64+-0x4] ;  /* 0xfffffc060c107981 */ /* 0x000ea2000c1e1900 */
[----:B------:R-:W-:-:S03]  /*0350*/  FFMA R22, R19, R19, R22 ;  /* 0x0000001313167223 */ /* 0x000fc60000000016 */
[----:B------:R-:W2:Y:S01]  /*0360*/  LDG.E R17, desc[UR6][R10.64+-0x4] ;  /* 0xfffffc060a117981 */ /* 0x000ea2000c1e1900 */
[----:B---3--:R-:W-:-:S03]  /*0370*/  FADD R23, R18, -R23 ;  /* 0x8000001712177221 */ /* 0x008fc60000000000 */
[----:B------:R-:W3:Y:S01]  /*0380*/  LDG.E R18, desc[UR6][R12.64] ;  /* 0x000000060c127981 */ /* 0x000ee2000c1e1900 */
[----:B------:R-:W-:Y:S01]  /*0390*/  FFMA R23, R23, R23, R22 ;  /* 0x0000001717177223 */ /* 0x000fe20000000016 */
[----:B----4-:R-:W-:Y:S02]  /*03a0*/  FADD R26, R26, -R21 ;  /* 0x800000151a1a7221 */ /* 0x010fe40000000000 */
[----:B------:R-:W3:Y:S04]  /*03b0*/  LDG.E R19, desc[UR6][R10.64] ;  /* 0x000000060a137981 */ /* 0x000ee8000c1e1900 */
[----:B------:R-:W4:Y:S01]  /*03c0*/  LDG.E R21, desc[UR6][R12.64+0x4] ;  /* 0x000004060c157981 */ /* 0x000f22000c1e1900 */
[----:B------:R-:W-:-:S03]  /*03d0*/  FFMA R27, R26, R26, R23 ;  /* 0x0000001a1a1b7223 */ /* 0x000fc60000000017 */
[----:B------:R-:W4:Y:S04]  /*03e0*/  LDG.E R22, desc[UR6][R10.64+0x4] ;  /* 0x000004060a167981 */ /* 0x000f28000c1e1900 */
[----:B------:R0:W4:Y:S04]  /*03f0*/  LDG.E R23, desc[UR6][R12.64+0x8] ;  /* 0x000008060c177981 */ /* 0x000128000c1e1900 */
[----:B------:R-:W4:Y:S01]  /*0400*/  LDG.E R26, desc[UR6][R10.64+0x8] ;  /* 0x000008060a1a7981 */ /* 0x000f22000c1e1900 */
[----:B------:R-:W-:-:S05]  /*0410*/  VIADD R14, R14, 0x8 ;  /* 0x000000080e0e7836 */ /* 0x000fca0000000000 */
[----:B------:R-:W-:Y:S01]  /*0420*/  ISETP.NE.AND P0, PT, R14, RZ, PT ;  /* 0x000000ff0e00720c */ /* 0x000fe20003f05270 */
[----:B-----5:R-:W-:Y:S01]  /*0430*/  FADD R28, R28, -R25 ;  /* 0x800000191c1c7221 */ /* 0x020fe20000000000 */
[----:B0-----:R-:W-:Y:S01]  /*0440*/  IADD3 R12, P1, PT, R12, 0x20, RZ ;  /* 0x000000200c0c7810 */ /* 0x001fe20007f3e0ff */
[----:B------:R-:W-:-:S03]  /*0450*/  VIADD R15, R15, 0x8 ;  /* 0x000000080f0f7836 */ /* 0x000fc60000000000 */
[----:B------:R-:W-:Y:S01]  /*0460*/  IADD3.X R13, PT, PT, RZ, R13, RZ, P1, !PT ;  /* 0x0000000dff0d7210 */ /* 0x000fe20000ffe4ff */
[----:B--2---:R-:W-:-:S04]  /*0470*/  FADD R16, R17, -R16 ;  /* 0x8000001011107221 */ /* 0x004fc80000000000 */
[----:B------:R-:W-:Y:S01]  /*0480*/  FFMA R27, R16, R16, R27 ;  /* 0x00000010101b7223 */ /* 0x000fe2000000001b */
[----:B---3--:R-:W-:-:S04]  /*0490*/  FADD R18, R19, -R18 ;  /* 0x8000001213127221 */ /* 0x008fc80000000000 */
[----:B------:R-:W-:Y:S01]  /*04a0*/  FFMA R27, R18, R18, R27 ;  /* 0x00000012121b7223 */ /* 0x000fe2000000001b */
[----:B----4-:R-:W-:-:S04]  /*04b0*/  FADD R22, R22, -R21 ;  /* 0x8000001516167221 */ /* 0x010fc80000000000 */
[----:B------:R-:W-:Y:S01]  /*04c0*/  FFMA R27, R22, R22, R27 ;  /* 0x00000016161b7223 */ /* 0x000fe2000000001b */
[----:B------:R-:W-:-:S04]  /*04d0*/  FADD R26, R26, -R23 ;  /* 0x800000171a1a7221 */ /* 0x000fc80000000000 */
[----:B------:R-:W-:-:S04]  /*04e0*/  FFMA R27, R26, R26, R27 ;  /* 0x0000001a1a1b7223 */ /* 0x000fc8000000001b */
[----:B------:R-:W-:Y:S01]  /*04f0*/  FFMA R22, R28, R28, R27 ;  /* 0x0000001c1c167223 */ /* 0x000fe2000000001b */
[----:B------:R-:W-:Y:S06]  /*0500*/  @P0 BRA `(.L_x_22) ;  /* 0xfffffffc005c0947 */ /* 0x000fec000383ffff */
[----:B------:R-:W-:-:S07]  /*0510*/  IMAD.MOV.U32 R21, RZ, RZ, R6 ;  /* 0x000000ffff157224 */ /* 0x000fce00078e0006 */
.L_x_21:
[----:B------:R-:W-:-:S13]  /*0520*/  ISETP.NE.AND P0, PT, R4, RZ, PT ;  /* 0x000000ff0400720c */ /* 0x000fda0003f05270 */
[----:B------:R-:W-:Y:S05]  /*0530*/  @!P0 BRA `(.L_x_23) ;  /* 0x0000000400048947 */ /* 0x000fea0003800000 */
[----:B------:R-:W-:Y:S02]  /*0540*/  IADD3 R10, PT, PT, R4, -0x1, RZ ;  /* 0xffffffff040a7810 */ /* 0x000fe40007ffe0ff */
[----:B------:R-:W-:Y:S02]  /*0550*/  ISETP.NE.AND P1, PT, R5, RZ, PT ;  /* 0x000000ff0500720c */ /* 0x000fe40003f25270 */
[----:B------:R-:W-:-:S13]  /*0560*/  ISETP.GE.U32.AND P0, PT, R10, 0x3, PT ;  /* 0x000000030a00780c */ /* 0x000fda0003f06070 */
[----:B------:R-:W-:Y:S05]  /*0570*/  @!P0 BRA `(.L_x_24) ;  /* 0x0000000000708947 */ /* 0x000fea0003800000 */
[----:B------:R-:W0:Y:S01]  /*0580*/  LDC.64 R14, c[0x0][0x380] ;  /* 0x0000e000ff0e7b82 */ /* 0x000e220000000a00 */
[--C-:B------:R-:W-:Y:S01]  /*0590*/  IMAD.IADD R17, R3, 0x1, R21.reuse ;  /* 0x0000000103117824 */ /* 0x100fe200078e0215 */
[C---:B------:R-:W-:Y:S01]  /*05a0*/  IADD3 R16, P0, PT, R20.reuse, R21, RZ ;  /* 0x0000001514107210 */ /* 0x040fe20007f1e0ff */
[----:B------:R-:W-:-:S05]  /*05b0*/  IMAD.IADD R19, R20, 0x1, R21 ;  /* 0x0000000114137824 */ /* 0x000fca00078e0215 */
[----:B------:R-:W1:Y:S08]  /*05c0*/  LDC.64 R12, c[0x0][0x388] ;  /* 0x0000e200ff0c7b82 */ /* 0x000e700000000a00 */
[----:B------:R-:W2:Y:S01]  /*05d0*/  LDC.64 R10, c[0x0][0x388] ;  /* 0x0000e200ff0a7b82 */ /* 0x000ea20000000a00 */
[----:B0-----:R-:W-:Y:S01]  /*05e0*/  IMAD.WIDE R14, R17, 0x4, R14 ;  /* 0x00000004110e7825 */ /* 0x001fe200078e020e */
[----:B------:R-:W-:-:S04]  /*05f0*/  IADD3.X R17, PT, PT, RZ, RZ, RZ, P0, !PT ;  /* 0x000000ffff117210 */ /* 0x000fc800007fe4ff */
[----:B------:R-:W3:Y:S01]  /*0600*/  LDG.E R18, desc[UR6][R14.64+0x4] ;  /* 0x000004060e127981 */ /* 0x000ee2000c1e1900 */
[----:B-1----:R-:W-:-:S03]  /*0610*/  IMAD.WIDE.U32 R12, R19, 0x4, R12 ;  /* 0x00000004130c7825 */ /* 0x002fc600078e000c */
[----:B------:R-:W4:Y:S04]  /*0620*/  LDG.E R23, desc[UR6][R14.64+0x8] ;  /* 0x000008060e177981 */ /* 0x000f28000c1e1900 */
[----:B------:R-:W5:Y:S01]  /*0630*/  LDG.E R25, desc[UR6][R14.64+0xc] ;  /* 0x00000c060e197981 */ /* 0x000f62000c1e1900 */
[----:B--2---:R-:W-:-:S03]  /*0640*/  LEA R10, P0, R16, R10, 0x2 ;  /* 0x0000000a100a7211 */ /* 0x004fc600078010ff */
[----:B------:R-:W2:Y:S01]  /*0650*/  LDG.E R13, desc[UR6][R12.64] ;  /* 0x000000060c0d7981 */ /* 0x000ea2000c1e1900 */
[----:B------:R-:W-:-:S03]  /*0660*/  LEA.HI.X R11, R16, R11, R17, 0x2, P0 ;  /* 0x0000000b100b7211 */ /* 0x000fc600000f1411 */
[----:B------:R-:W2:Y:S04]  /*0670*/  LDG.E R16, desc[UR6][R14.64] ;  /* 0x000000060e107981 */ /* 0x000ea8000c1e1900 */
[----:B------:R-:W3:Y:S04]  /*0680*/  LDG.E R19, desc[UR6][R10.64+0x4] ;  /* 0x000004060a137981 */ /* 0x000ee8000c1e1900 */
[----:B------:R-:W4:Y:S04]  /*0690*/  LDG.E R26, desc[UR6][R10.64+0x8] ;  /* 0x000008060a1a7981 */ /* 0x000f28000c1e1900 */
[----:B------:R-:W5:Y:S01]  /*06a0*/  LDG.E R28, desc[UR6][R10.64+0xc] ;  /* 0x00000c060a1c7981 */ /* 0x000f62000c1e1900 */
[----:B------:R-:W-:-:S02]  /*06b0*/  VIADD R21, R21, 0x4 ;  /* 0x0000000415157836 */ /* 0x000fc40000000000 */
[----:B--2---:R-:W-:-:S04]  /*06c0*/  FADD R17, R16, -R13 ;  /* 0x8000000d10117221 */ /* 0x004fc80000000000 */
[----:B------:R-:W-:Y:S01]  /*06d0*/  FFMA R17, R17, R17, R22 ;  /* 0x0000001111117223 */ /* 0x000fe20000000016 */
[----:B---3--:R-:W-:Y:S01]  /*06e0*/  FADD R18, R18, -R19 ;  /* 0x8000001312127221 */ /* 0x008fe20000000000 */
[----:B----4-:R-:W-:-:S03]  /*06f0*/  FADD R26, R23, -R26 ;  /* 0x8000001a171a7221 */ /* 0x010fc60000000000 */
[----:B------:R-:W-:Y:S01]  /*0700*/  FFMA R17, R18, R18, R17 ;  /* 0x0000001212117223 */ /* 0x000fe20000000011 */
[----:B-----5:R-:W-:-:S03]  /*0710*/  FADD R28, R25, -R28 ;  /* 0x8000001c191c7221 */ /* 0x020fc60000000000 */
[----:B------:R-:W-:-:S04]  /*0720*/  FFMA R17, R26, R26, R17 ;  /* 0x0000001a1a117223 */ /* 0x000fc80000000011 */
[----:B------:R-:W-:-:S07]  /*0730*/  FFMA R22, R28, R28, R17 ;  /* 0x0000001c1c167223 */ /* 0x000fce0000000011 */
.L_x_24:
[----:B------:R-:W-:Y:S05]  /*0740*/  @!P1 BRA `(.L_x_23) ;  /* 0x0000000000809947 */ /* 0x000fea0003800000 */
[----:B------:R-:W-:Y:S01]  /*0750*/  ISETP.NE.AND P0, PT, R5, 0x1, PT ;  /* 0x000000010500780c */ /* 0x000fe20003f05270 */
[----:B------:R-:W0:Y:S01]  /*0760*/  LDC.64 R12, c[0x0][0x388] ;  /* 0x0000e200ff0c7b82 */ /* 0x000e220000000a00 */
[----:B------:R-:W-:-:S07]  /*0770*/  LOP3.LUT P1, RZ, R24, 0x1, RZ, 0xc0, !PT ;  /* 0x0000000118ff7812 */ /* 0x000fce000782c0ff */
[----:B------:R-:W1:Y:S04]  /*0780*/  LDC.64 R14, c[0x0][0x380] ;  /* 0x0000e000ff0e7b82 */ /* 0x000e680000000a00 */
[CC--:B------:R-:W-:Y:S02]  /*0790*/  @P0 IADD3 R23, P2, PT, R20.reuse, R21.reuse, RZ ;  /* 0x0000001514170210 */ /* 0x0c0fe40007f5e0ff */
[----:B------:R-:W-:Y:S02]  /*07a0*/  @P0 IADD3 R25, PT, PT, R20, R21, RZ ;  /* 0x0000001514190210 */ /* 0x000fe40007ffe0ff */
[----:B------:R-:W2:Y:S01]  /*07b0*/  @P0 LDC.64 R10, c[0x0][0x388] ;  /* 0x0000e200ff0a0b82 */ /* 0x000ea20000000a00 */
[----:B------:R-:W-:-:S07]  /*07c0*/  @P0 IMAD.X R24, RZ, RZ, RZ, P2 ;  /* 0x000000ffff180224 */ /* 0x000fce00010e06ff */
[----:B------:R-:W3:Y:S01]  /*07d0*/  LDC.64 R16, c[0x0][0x380] ;  /* 0x0000e000ff107b82 */ /* 0x000ee20000000a00 */
[----:B0-----:R-:W-:-:S06]  /*07e0*/  @P0 IMAD.WIDE.U32 R12, R25, 0x4, R12 ;  /* 0x00000004190c0825 */ /* 0x001fcc00078e000c */
[----:B------:R-:W4:Y:S01]  /*07f0*/  @P0 LDG.E R13, desc[UR6][R12.64] ;  /* 0x000000060c0d0981 */ /* 0x000f22000c1e1900 */
[----:B------:R-:W0:Y:S01]  /*0800*/  LDC.64 R18, c[0x0][0x388] ;  /* 0x0000e200ff127b82 */ /* 0x000e220000000a00 */
[----:B--2---:R-:W-:-:S04]  /*0810*/  @P0 LEA R10, P2, R23, R10, 0x2 ;  /* 0x0000000a170a0211 */ /* 0x004fc800078410ff */
[----:B------:R-:W-:Y:S01]  /*0820*/  @P0 LEA.HI.X R11, R23, R11, R24, 0x2, P2 ;  /* 0x0000000b170b0211 */ /* 0x000fe200010f1418 */
[----:B------:R-:W-:Y:S01]  /*0830*/  @P0 IMAD.IADD R23, R3, 0x1, R21 ;  /* 0x0000000103170824 */ /* 0x000fe200078e0215 */
[----:B------:R-:W-:-:S03]  /*0840*/  @P0 IADD3 R21, PT, PT, R21, 0x2, RZ ;  /* 0x0000000215150810 */ /* 0x000fc60007ffe0ff */
[----:B-1----:R-:W-:Y:S01]  /*0850*/  @P0 IMAD.WIDE R14, R23, 0x4, R14 ;  /* 0x00000004170e0825 */ /* 0x002fe200078e020e */
[----:B------:R-:W2:Y:S03]  /*0860*/  @P0 LDG.E R10, desc[UR6][R10.64+0x4] ;  /* 0x000004060a0a0981 */ /* 0x000ea6000c1e1900 */
[----:B------:R-:W-:Y:S01]  /*0870*/  @P1 IMAD.IADD R23, R20, 0x1, R21 ;  /* 0x0000000114171824 */ /* 0x000fe200078e0215 */
[----:B------:R-:W-:Y:S01]  /*0880*/  @P1 IADD3 R21, PT, PT, R3, R21, RZ ;  /* 0x0000001503151210 */ /* 0x000fe20007ffe0ff */
[----:B------:R-:W4:Y:S02]  /*0890*/  @P0 LDG.E R20, desc[UR6][R14.64] ;  /* 0x000000060e140981 */ /* 0x000f24000c1e1900 */
[----:B0-----:R-:W-:Y:S02]  /*08a0*/  @P1 IMAD.WIDE.U32 R18, R23, 0x4, R18 ;  /* 0x0000000417121825 */ /* 0x001fe400078e0012 */
[----:B------:R-:W2:Y:S02]  /*08b0*/  @P0 LDG.E R23, desc[UR6][R14.64+0x4] ;  /* 0x000004060e170981 */ /* 0x000ea4000c1e1900 */
[----:B---3--:R-:W-:-:S02]  /*08c0*/  @P1 IMAD.WIDE R16, R21, 0x4, R16 ;  /* 0x0000000415101825 */ /* 0x008fc400078e0210 */
[----:B------:R-:W3:Y:S04]  /*08d0*/  @P1 LDG.E R19, desc[UR6][R18.64] ;  /* 0x0000000612131981 */ /* 0x000ee8000c1e1900 */
[----:B------:R-:W3:Y:S01]  /*08e0*/  @P1 LDG.E R16, desc[UR6][R16.64] ;  /* 0x0000000610101981 */ /* 0x000ee2000c1e1900 */
[----:B----4-:R-:W-:Y:S01]  /*08f0*/  @P0 FADD R21, R20, -R13 ;  /* 0x8000000d14150221 */ /* 0x010fe20000000000 */
[----:B--2---:R-:W-:-:S03]  /*0900*/  @P0 FADD R20, R23, -R10 ;  /* 0x8000000a17140221 */ /* 0x004fc60000000000 */
[----:B------:R-:W-:-:S04]  /*0910*/  @P0 FFMA R21, R21, R21, R22 ;  /* 0x0000001515150223 */ /* 0x000fc80000000016 */
[----:B------:R-:W-:Y:S01]  /*0920*/  @P0 FFMA R22, R20, R20, R21 ;  /* 0x0000001414160223 */ /* 0x000fe20000000015 */
[----:B---3--:R-:W-:-:S04]  /*0930*/  @P1 FADD R11, R16, -R19 ;  /* 0x80000013100b1221 */ /* 0x008fc80000000000 */
[----:B------:R-:W-:-:S07]  /*0940*/  @P1 FFMA R22, R11, R11, R22 ;  /* 0x0000000b0b161223 */ /* 0x000fce0000000016 */
.L_x_23:
[----:B------:R-:W0:Y:S01]  /*0950*/  LDCU UR8, c[0x0][0x39c] ;  /* 0x00007380ff0877ac */ /* 0x000e220008000800 */
[----:B------:R-:W-:Y:S01]  /*0960*/  VIADD R10, R9, 0x1 ;  /* 0x00000001090a7836 */ /* 0x000fe20000000000 */
[----:B------:R-:W-:-:S04]  /*0970*/  FSETP.GEU.AND P0, PT, R22, R7, PT ;  /* 0x000000071600720b */ /* 0x000fc80003f0e000 */
[----:B------:R-:W-:Y:S02]  /*0980*/  FSEL R7, R22, R7, !P0 ;  /* 0x0000000716077208 */ /* 0x000fe40004000000 */
[----:B------:R-:W-:Y:S02]  /*0990*/  SEL R2, R9, R2, !P0 ;  /* 0x0000000209027207 */ /* 0x000fe40004000000 */
[----:B0-----:R-:W-:-:S13]  /*09a0*/  ISETP.NE.AND P1, PT, R10, UR8, PT ;  /* 0x000000080a007c0c */ /* 0x001fda000bf25270 */
[----:B------:R-:W-:Y:S05]  /*09b0*/  @!P1 BRA `(.L_x_19) ;  /* 0x0000000400049947 */ /* 0x000fea0003800000 */
[----:B------:R-:W-:Y:S01]  /*09c0*/  MOV R9, R10 ;  /* 0x0000000a00097202 */ /* 0x000fe20000000f00 */
[----:B------:R-:W-:Y:S06]  /*09d0*/  BRA `(.L_x_25) ;  /* 0xfffffff400f47947 */ /* 0x000fec000383ffff */
.L_x_20:
[----:B------:R-:W-:Y:S01]  /*09e0*/  UISETP.GE.U32.AND UP0, UPT, UR4, 0x4, UPT ;  /* 0x000000040400788c */ /* 0x000fe2000bf06070 */
[----:B------:R-:W-:Y:S02]  /*09f0*/  HFMA2 R5, -RZ, RZ, 0, 0 ;  /* 0x00000000ff057431 */ /* 0x000fe400000001ff */
[----:B------:R-:W-:Y:S01]  /*0a00*/  IMAD.MOV.U32 R3, RZ, RZ, 0x501502f9 ;  /* 0x501502f9ff037424 */ /* 0x000fe200078e00ff */
[----:B------:R-:W-:Y:S01]  /*0a10*/  ULOP3.LUT UR5, UR4, 0x3, URZ, 0xc0, !UPT ;  /* 0x0000000304057892 */ /* 0x000fe2000f8ec0ff */
[----:B------:R-:W-:-:S04]  /*0a20*/  IMAD.MOV.U32 R2, RZ, RZ, RZ ;  /* 0x000000ffff027224 */ /* 0x000fc800078e00ff */
[----:B------:R-:W-:Y:S07]  /*0a30*/  BRA.U !UP0, `(.L_x_26) ;  /* 0x0000000108bc7547 */ /* 0x000fee000b800000 */
[----:B------:R-:W-:Y:S01]  /*0a40*/  ULOP3.LUT UR4, UR4, 0x7ffffffc, URZ, 0xc0, !UPT ;  /* 0x7ffffffc04047892 */ /* 0x000fe2000f8ec0ff */
[----:B------:R-:W-:Y:S01]  /*0a50*/  MOV R3, 0x501502f9 ;  /* 0x501502f900037802 */ /* 0x000fe20000000f00 */
[----:B------:R-:W-:Y:S01]  /*0a60*/  IMAD.MOV.U32 R4, RZ, RZ, RZ ;  /* 0x000000ffff047224 */ /* 0x000fe200078e00ff */
[----:B------:R-:W-:Y:S01]  /*0a70*/  MOV R2, RZ ;  /* 0x000000ff00027202 */ /* 0x000fe20000000f00 */
[----:B------:R-:W-:Y:S02]  /*0a80*/  UISETP.GT.AND UP0, UPT, UR4, URZ, UPT ;  /* 0x000000ff0400728c */ /* 0x000fe4000bf04270 */
[----:B------:R-:W-:-:S07]  /*0a90*/  IMAD.U32 R5, RZ, RZ, UR4 ;  /* 0x00000004ff057e24 */ /* 0x000fce000f8e00ff */
[----:B------:R-:W-:Y:S05]  /*0aa0*/  BRA.U !UP0, `(.L_x_27) ;  /* 0x0000000108887547 */ /* 0x000fea000b800000 */
[----:B------:R-:W-:Y:S02]  /*0ab0*/  IADD3 R6, PT, PT, R5, -R4, RZ ;  /* 0x8000000405067210 */ /* 0x000fe40007ffe0ff */
[----:B------:R-:W-:Y:S02]  /*0ac0*/  PLOP3.LUT P0, PT, PT, PT, PT, 0x80, 0x8 ;  /* 0x000000000008781c */ /* 0x000fe40003f0f070 */
[----:B------:R-:W-:-:S13]  /*0ad0*/  ISETP.GT.AND P1, PT, R6, 0xc, PT ;  /* 0x0000000c0600780c */ /* 0x000fda0003f24270 */
[----:B------:R-:W-:Y:S05]  /*0ae0*/  @!P1 BRA `(.L_x_28) ;  /* 0x0000000000449947 */ /* 0x000fea0003800000 */
[----:B------:R-:W-:Y:S01]  /*0af0*/  PLOP3.LUT P0, PT, PT, PT, PT, 0x8, 0x80 ;  /* 0x000000000080781c */ /* 0x000fe20003f0e170 */
[----:B------:R-:W-:-:S12]  /*0b00*/  VIADD R7, R5, 0xfffffff4 ;  /* 0xfffffff405077836 */ /* 0x000fd80000000000 */
.L_x_29:
[----:B------:R-:W-:-:S04]  /*0b10*/  FSETP.GT.AND P2, PT, R3, RZ, PT ;  /* 0x000000ff0300720b */ /* 0x000fc80003f44000 */
[----:B------:R-:W-:Y:S02]  /*0b20*/  FSEL R3, R3, RZ, !P2 ;  /* 0x000000ff03037208 */ /* 0x000fe40005000000 */
[----:B------:R-:W-:Y:S02]  /*0b30*/  SEL R2, R4, R2, P2 ;  /* 0x0000000204027207 */ /* 0x000fe40001000000 */
[----:B------:R-:W-:-:S04]  /*0b40*/  FSETP.GT.AND P3, PT, R3, RZ, PT ;  /* 0x000000ff0300720b */ /* 0x000fc80003f64000 */
[----:B------:R-:W-:-:S04]  /*0b50*/  FSEL R3, R3, RZ, !P3 ;  /* 0x000000ff03037208 */ /* 0x000fc80005800000 */
[----:B------:R-:W-:-:S04]  /*0b60*/  FSETP.GT.AND P4, PT, R3, RZ, PT ;  /* 0x000000ff0300720b */ /* 0x000fc80003f84000 */
[----:B------:R-:W-:Y:S02]  /*0b70*/  FSEL R3, R3, RZ, !P4 ;  /* 0x000000ff03037208 */ /* 0x000fe40006000000 */
[----:B------:R-:W-:Y:S02]  /*0b80*/  @P3 IADD3 R2, PT, PT, R4, 0x4, RZ ;  /* 0x0000000404023810 */ /* 0x000fe40007ffe0ff */
[----:B------:R-:W-:-:S04]  /*0b90*/  FSETP.GT.AND P1, PT, R3, RZ, PT ;  /* 0x000000ff0300720b */ /* 0x000fc80003f24000 */
[----:B------:R-:W-:Y:S01]  /*0ba0*/  FSEL R3, R3, RZ, !P1 ;  /* 0x000000ff03037208 */ /* 0x000fe20004800000 */
[----:B------:R-:W-:-:S08]  /*0bb0*/  @P4 VIADD R2, R4, 0x8 ;  /* 0x0000000804024836 */ /* 0x000fd00000000000 */
[C---:B------:R-:W-:Y:S01]  /*0bc0*/  @P1 IADD3 R2, PT, PT, R4.reuse, 0xc, RZ ;  /* 0x0000000c04021810 */ /* 0x040fe20007ffe0ff */
[----:B------:R-:W-:-:S05]  /*0bd0*/  VIADD R4, R4, 0x10 ;  /* 0x0000001004047836 */ /* 0x000fca0000000000 */
[----:B------:R-:W-:-:S13]  /*0be0*/  ISETP.GE.AND P2, PT, R4, R7, PT ;  /* 0x000000070400720c */ /* 0x000fda0003f46270 */
[----:B------:R-:W-:Y:S05]  /*0bf0*/  @!P2 BRA `(.L_x_29) ;  /* 0xfffffffc00c4a947 */ /* 0x000fea000383ffff */
.L_x_28:
[----:B------:R-:W-:-:S04]  /*0c00*/  IADD3 R6, PT, PT, R5, -R4, RZ ;  /* 0x8000000405067210 */ /* 0x000fc80007ffe0ff */
[----:B------:R-:W-:-:S13]  /*0c10*/  ISETP.GT.AND P1, PT, R6, 0x4, PT ;  /* 0x000000040600780c */ /* 0x000fda0003f24270 */
[----:B------:R-:W-:Y:S05]  /*0c20*/  @!P1 BRA `(.L_x_30) ;  /* 0x0000000000209947 */ /* 0x000fea0003800000 */
[C---:B------:R-:W-:Y:S02]  /*0c30*/  FSETP.GT.AND P1, PT, R3.reuse, RZ, PT ;  /* 0x000000ff0300720b */ /* 0x040fe40003f24000 */
[----:B------:R-:W-:Y:S02]  /*0c40*/  PLOP3.LUT P0, PT, PT, PT, PT, 0x8, 0x80 ;  /* 0x000000000080781c */ /* 0x000fe40003f0e170 */
[----:B------:R-:W-:Y:S02]  /*0c50*/  FSEL R3, R3, RZ, !P1 ;  /* 0x000000ff03037208 */ /* 0x000fe40004800000 */
[----:B------:R-:W-:Y:S02]  /*0c60*/  SEL R2, R4, R2, P1 ;  /* 0x0000000204027207 */ /* 0x000fe40000800000 */
[----:B------:R-:W-:-:S04]  /*0c70*/  FSETP.GT.AND P2, PT, R3, RZ, PT ;  /* 0x000000ff0300720b */ /* 0x000fc80003f44000 */
[----:B------:R-:W-:-:S09]  /*0c80*/  FSEL R3, R3, RZ, !P2 ;  /* 0x000000ff03037208 */ /* 0x000fd20005000000 */
[C---:B------:R-:W-:Y:S01]  /*0c90*/  @P2 VIADD R2, R4.reuse, 0x4 ;  /* 0x0000000404022836 */ /* 0x040fe20000000000 */
[----:B------:R-:W-:-:S07]  /*0ca0*/  IADD3 R4, PT, PT, R4, 0x8, RZ ;  /* 0x0000000804047810 */ /* 0x000fce0007ffe0ff */
.L_x_30:
[----:B------:R-:W-:-:S13]  /*0cb0*/  ISETP.NE.OR P0, PT, R4, R5, P0 ;  /* 0x000000050400720c */ /* 0x000fda0000705670 */
[----:B------:R-:W-:Y:S05]  /*0cc0*/  @!P0 BRA `(.L_x_26) ;  /* 0x0000000000188947 */ /* 0x000fea0003800000 */
.L_x_27:
[----:B------:R-:W-:-:S04]  /*0cd0*/  FSETP.GT.AND P1, PT, R3, RZ, PT ;  /* 0x000000ff0300720b */ /* 0x000fc80003f24000 */
[C---:B------:R-:W-:Y:S01]  /*0ce0*/  SEL R2, R4.reuse, R2, P1 ;  /* 0x0000000204027207 */ /* 0x040fe20000800000 */
[----:B------:R-:W-:Y:S01]  /*0cf0*/  VIADD R4, R4, 0x4 ;  /* 0x0000000404047836 */ /* 0x000fe20000000000 */
[----:B------:R-:W-:-:S04]  /*0d00*/  FSEL R3, R3, RZ, !P1 ;  /* 0x000000ff03037208 */ /* 0x000fc80004800000 */
[----:B------:R-:W-:-:S13]  /*0d10*/  ISETP.NE.AND P0, PT, R4, R5, PT ;  /* 0x000000050400720c */ /* 0x000fda0003f05270 */
[----:B------:R-:W-:Y:S05]  /*0d20*/  @P0 BRA `(.L_x_27) ;  /* 0xfffffffc00e80947 */ /* 0x000fea000383ffff */
.L_x_26:
[----:B------:R-:W-:-:S09]  /*0d30*/  UISETP.NE.AND UP0, UPT, UR5, URZ, UPT ;  /* 0x000000ff0500728c */ /* 0x000fd2000bf05270 */
[----:B------:R-:W-:Y:S05]  /*0d40*/  BRA.U !UP0, `(.L_x_19) ;  /* 0x0000000108207547 */ /* 0x000fea000b800000 */
[----:B------:R-:W-:-:S05]  /*0d50*/  UMOV UR4, URZ ;  /* 0x000000ff00047c82 */ /* 0x000fca0008000000 */
.L_x_31:
[----:B------:R-:W-:Y:S01]  /*0d60*/  UIADD3 UR4, UPT, UPT, UR4, 0x1, URZ ;  /* 0x0000000104047890 */ /* 0x000fe2000fffe0ff */
[----:B------:R-:W-:-:S03]  /*0d70*/  FSETP.GT.AND P0, PT, R3, RZ, PT ;  /* 0x000000ff0300720b */ /* 0x000fc60003f04000 */
[----:B------:R-:W-:Y:S01]  /*0d80*/  UISETP.NE.AND UP0, UPT, UR4, UR5, UPT ;  /* 0x000000050400728c */ /* 0x000fe2000bf05270 */
[----:B------:R-:W-:Y:S02]  /*0d90*/  SEL R2, R5, R2, P0 ;  /* 0x0000000205027207 */ /* 0x000fe40000000000 */
[----:B------:R-:W-:Y:S02]  /*0da0*/  FSEL R3, R3, RZ, !P0 ;  /* 0x000000ff03037208 */ /* 0x000fe40004000000 */
[----:B------:R-:W-:-:S04]  /*0db0*/  IADD3 R5, PT, PT, R5, 0x1, RZ ;  /* 0x0000000105057810 */ /* 0x000fc80007ffe0ff */
[----:B------:R-:W-:Y:S05]  /*0dc0*/  BRA.U UP0, `(.L_x_31) ;  /* 0xfffffffd00e47547 */ /* 0x000fea000b83ffff */
.L_x_19:
[----:B------:R-:W0:Y:S02]  /*0dd0*/  LDC.64 R4, c[0x0][0x390] ;  /* 0x0000e400ff047b82 */ /* 0x000e240000000a00 */
[----:B0-----:R-:W-:-:S05]  /*0de0*/  IMAD.WIDE R4, R0, 0x4, R4 ;  /* 0x0000000400047825 */ /* 0x001fca00078e0204 */
[----:B------:R-:W-:Y:S01]  /*0df0*/  STG.E desc[UR6][R4.64], R2 ;  /* 0x0000000204007986 */ /* 0x000fe2000c101906 */
[----:B------:R-:W-:Y:S05]  /*0e00*/  EXIT ;  /* 0x000000000000794d */ /* 0x000fea0003800000 */
.L_x_32:
        /* <DEDUP_REMOVED lines=15> */
.L_x_35:


//--------------------- .nv.shared.reserved.0     --------------------------
	.section	.nv.shared.reserved.0,"aw",@nobits
	.weak		__nv_reservedSMEM_offset_0_alias
	.size		__nv_reservedSMEM_offset_0_alias, 0, 64
	.other		__nv_reservedSMEM_offset_0_alias,@"STO_CUDA_RESERVED_SHARED STV_DEFAULT"
__nv_reservedSMEM_offset_0_alias:
	.zero		0
	.zero		64


//--------------------- .nv.constant0._Z15updateCentroidsPfS_PiS0_iii --------------------------
	.section	.nv.constant0._Z15updateCentroidsPfS_PiS0_iii,"a",@progbits
	.sectionflags	@""
	.align	4
.nv.constant0._Z15updateCentroidsPfS_PiS0_iii:
	.zero		940


//--------------------- .nv.constant0._Z14assignClustersPfS_Piiii --------------------------
	.section	.nv.constant0._Z14assignClustersPfS_Piiii,"a",@progbits
	.sectionflags	@""
	.align	4
.nv.constant0._Z14assignClustersPfS_Piiii:
	.zero		932


//--------------------- SYMBOLS --------------------------

	.type		.nv.reservedSmem.offset0,@object
	.size		.nv.reservedSmem.offset0,0x4
